	.headerflags	@"EF_CUDA_TEXMODE_UNIFIED EF_CUDA_64BIT_ADDRESS EF_CUDA_ACCELERATORS EF_CUDA_SM90 EF_CUDA_VIRTUAL_SM(EF_CUDA_SM90)"
	.elftype	@"ET_EXEC"


//--------------------- .nv.info                  --------------------------
	.section	.nv.info,"",@"SHT_CUDA_INFO"
	.align	4


	//----- nvinfo : EIATTR_REGCOUNT
	.align		4
        /*0000*/ 	.byte	0x04, 0x2f
        /*0002*/ 	.short	(.L_1 - .L_0)
	.align		4
.L_0:
        /*0004*/ 	.word	index@(triton_poi_fused_max_pool2d_with_indices_42)
        /*0008*/ 	.word	0x000000ab


	//----- nvinfo : EIATTR_MIN_STACK_SIZE
	.align		4
.L_1:
        /*000c*/ 	.byte	0x04, 0x12
        /*000e*/ 	.short	(.L_3 - .L_2)
	.align		4
.L_2:
        /*0010*/ 	.word	index@(triton_poi_fused_max_pool2d_with_indices_42)
        /*0014*/ 	.word	0x00000000


	//----- nvinfo : EIATTR_FRAME_SIZE
	.align		4
.L_3:
        /*0018*/ 	.byte	0x04, 0x11
        /*001a*/ 	.short	(.L_5 - .L_4)
	.align		4
.L_4:
        /*001c*/ 	.word	index@(triton_poi_fused_max_pool2d_with_indices_42)
        /*0020*/ 	.word	0x00000000


	//----- nvinfo : EIATTR_MIN_STACK_SIZE
	.align		4
.L_5:
        /*0024*/ 	.byte	0x04, 0x12
        /*0026*/ 	.short	(.L_7 - .L_6)
	.align		4
.L_6:
        /*0028*/ 	.word	index@(triton_poi_fused_max_pool2d_with_indices_42)
        /*002c*/ 	.word	0x00000000
.L_7:


//--------------------- .nv.info.triton_poi_fused_max_pool2d_with_indices_42 --------------------------
	.section	.nv.info.triton_poi_fused_max_pool2d_with_indices_42,"",@"SHT_CUDA_INFO"
	.sectionflags	@""
	.align	4


	//----- nvinfo : EIATTR_CUDA_API_VERSION
	.align		4
        /*0000*/ 	.byte	0x04, 0x37
        /*0002*/ 	.short	(.L_9 - .L_8)
.L_8:
        /*0004*/ 	.word	0x0000007c


	//----- nvinfo : EIATTR_KPARAM_INFO
	.align		4
.L_9:
        /*0008*/ 	.byte	0x04, 0x17
        /*000a*/ 	.short	(.L_11 - .L_10)
.L_10:
        /*000c*/ 	.word	0x00000000
        /*0010*/ 	.short	0x0004
        /*0012*/ 	.short	0x001c
        /*0014*/ 	.byte	0x00, 0xf0, 0x11, 0x00


	//----- nvinfo : EIATTR_KPARAM_INFO
	.align		4
.L_11:
        /*0018*/ 	.byte	0x04, 0x17
        /*001a*/ 	.short	(.L_13 - .L_12)
.L_12:
        /*001c*/ 	.word	0x00000000
        /*0020*/ 	.short	0x0003
        /*0022*/ 	.short	0x0018
        /*0024*/ 	.byte	0x00, 0xf0, 0x11, 0x00


	//----- nvinfo : EIATTR_KPARAM_INFO
	.align		4
.L_13:
        /*0028*/ 	.byte	0x04, 0x17
        /*002a*/ 	.short	(.L_15 - .L_14)
.L_14:
        /*002c*/ 	.word	0x00000000
        /*0030*/ 	.short	0x0002
        /*0032*/ 	.short	0x0010
        /*0034*/ 	.byte	0x00, 0xf4, 0x21, 0x00


	//----- nvinfo : EIATTR_KPARAM_INFO
	.align		4
.L_15:
        /*0038*/ 	.byte	0x04, 0x17
        /*003a*/ 	.short	(.L_17 - .L_16)
.L_16:
        /*003c*/ 	.word	0x00000000
        /*0040*/ 	.short	0x0001
        /*0042*/ 	.short	0x0008
        /*0044*/ 	.byte	0x00, 0xf4, 0x21, 0x00


	//----- nvinfo : EIATTR_KPARAM_INFO
	.align		4
.L_17:
        /*0048*/ 	.byte	0x04, 0x17
        /*004a*/ 	.short	(.L_19 - .L_18)
.L_18:
        /*004c*/ 	.word	0x00000000
        /*0050*/ 	.short	0x0000
        /*0052*/ 	.short	0x0000
        /*0054*/ 	.byte	0x00, 0xf4, 0x21, 0x00


	//----- nvinfo : EIATTR_SPARSE_MMA_MASK
	.align		4
.L_19:
        /*0058*/ 	.byte	0x03, 0x50
        /*005a*/ 	.short	0x0000


	//----- nvinfo : EIATTR_MAXREG_COUNT
	.align		4
        /*005c*/ 	.byte	0x03, 0x1b
        /*005e*/ 	.short	0x00ff


	//----- nvinfo : EIATTR_EXIT_INSTR_OFFSETS
	.align		4
        /*0060*/ 	.byte	0x04, 0x1c
        /*0062*/ 	.short	(.L_21 - .L_20)


	//   ....[0]....
.L_20:
        /*0064*/ 	.word	0x00005190


	//   ....[1]....
        /*0068*/ 	.word	0x000051b0


	//----- nvinfo : EIATTR_REQNTID
	.align		4
.L_21:
        /*006c*/ 	.byte	0x04, 0x10
        /*006e*/ 	.short	(.L_23 - .L_22)
.L_22:
        /*0070*/ 	.word	0x00000100
        /*0074*/ 	.word	0x00000001
        /*0078*/ 	.word	0x00000001


	//----- nvinfo : EIATTR_CBANK_PARAM_SIZE
	.align		4
.L_23:
        /*007c*/ 	.byte	0x03, 0x19
        /*007e*/ 	.short	0x0020


	//----- nvinfo : EIATTR_PARAM_CBANK
	.align		4
        /*0080*/ 	.byte	0x04, 0x0a
        /*0082*/ 	.short	(.L_25 - .L_24)
	.align		4
.L_24:
        /*0084*/ 	.word	index@(.nv.constant0.triton_poi_fused_max_pool2d_with_indices_42)
        /*0088*/ 	.short	0x0210
        /*008a*/ 	.short	0x0020


	//----- nvinfo : EIATTR_SW_WAR
	.align		4
.L_25:
        /*008c*/ 	.byte	0x04, 0x36
        /*008e*/ 	.short	(.L_27 - .L_26)
.L_26:
        /*0090*/ 	.word	0x00000008
.L_27:


//--------------------- .nv.callgraph             --------------------------
	.section	.nv.callgraph,"",@"SHT_CUDA_CALLGRAPH"
	.align	4
	.sectionentsize	8
	.align		4
        /*0000*/ 	.word	0x00000000
	.align		4
        /*0004*/ 	.word	0xffffffff
	.align		4
        /*0008*/ 	.word	0x00000000
	.align		4
        /*000c*/ 	.word	0xfffffffe
	.align		4
        /*0010*/ 	.word	0x00000000
	.align		4
        /*0014*/ 	.word	0xfffffffd
	.align		4
        /*0018*/ 	.word	0x00000000
	.align		4
        /*001c*/ 	.word	0xfffffffc


//--------------------- .text.triton_poi_fused_max_pool2d_with_indices_42 --------------------------
	.section	.text.triton_poi_fused_max_pool2d_with_indices_42,"ax",@progbits
	.sectionflags	@"SHF_BARRIERS=1"
	.align	128
        .global         triton_poi_fused_max_pool2d_with_indices_42
        .type           triton_poi_fused_max_pool2d_with_indices_42,@function
        .size           triton_poi_fused_max_pool2d_with_indices_42,(.L_x_1 - triton_poi_fused_max_pool2d_with_indices_42)
        .other          triton_poi_fused_max_pool2d_with_indices_42,@"STO_CUDA_ENTRY STV_DEFAULT"
triton_poi_fused_max_pool2d_with_indices_42:
.text.triton_poi_fused_max_pool2d_with_indices_42:
[----:B------:R-:W0:Y:S01]  /*0000*/  LDC R1, c[0x0][0x28] ;  /* 0x00000a00ff017b82 */ /* 0x000e220000000800 */
[----:B------:R-:W1:Y:S01]  /*0010*/  S2R R13, SR_TID.X ;  /* 0x00000000000d7919 */ /* 0x000e620000002100 */
[----:B------:R-:W-:Y:S02]  /*0020*/  CS2R R20, SRZ ;  /* 0x0000000000147805 */ /* 0x000fe4000001ff00 */
[----:B------:R-:W-:Y:S02]  /*0030*/  CS2R R22, SRZ ;  /* 0x0000000000167805 */ /* 0x000fe4000001ff00 */
[----:B------:R-:W-:Y:S01]  /*0040*/  CS2R R28, SRZ ;  /* 0x00000000001c7805 */ /* 0x000fe2000001ff00 */
[----:B------:R-:W2:Y:S01]  /*0050*/  S2R R2, SR_CTAID.Y ;  /* 0x0000000000027919 */ /* 0x000ea20000002600 */
[----:B------:R-:W-:Y:S01]  /*0060*/  CS2R R30, SRZ ;  /* 0x00000000001e7805 */ /* 0x000fe2000001ff00 */
[----:B------:R-:W-:Y:S01]  /*0070*/  ULDC.64 UR6, c[0x0][0x208] ;  /* 0x0000820000067ab9 */ /* 0x000fe20000000a00 */
[----:B------:R-:W3:Y:S01]  /*0080*/  S2R R0, SR_CTAID.X ;  /* 0x0000000000007919 */ /* 0x000ee20000002500 */
[----:B-1----:R-:W-:Y:S01]  /*0090*/  SHF.R.U32.HI R3, RZ, 0x4, R13 ;  /* 0x00000004ff037819 */ /* 0x002fe2000001160d */
[----:B------:R-:W-:-:S02]  /*00a0*/  IMAD.SHL.U32 R4, R13, 0x10, RZ ;  /* 0x000000100d047824 */ /* 0x000fc400078e00ff */
[----:B--2---:R-:W-:Y:S01]  /*00b0*/  IMAD.SHL.U32 R14, R2, 0x10, RZ ;  /* 0x00000010020e7824 */ /* 0x004fe200078e00ff */
[----:B------:R-:W-:Y:S02]  /*00c0*/  SGXT.U32 R3, R3, 0x4 ;  /* 0x000000040303781a */ /* 0x000fe40000000000 */
[----:B------:R-:W-:Y:S02]  /*00d0*/  SHF.R.S32.HI R7, RZ, 0x1b, R2 ;  /* 0x0000001bff077819 */ /* 0x000fe40000011402 */
[----:B------:R-:W-:Y:S02]  /*00e0*/  LOP3.LUT R12, R14, R3, RZ, 0xfc, !PT ;  /* 0x000000030e0c7212 */ /* 0x000fe400078efcff */
[----:B------:R-:W-:Y:S02]  /*00f0*/  SGXT R7, R7, 0x1 ;  /* 0x000000010707781a */ /* 0x000fe40000000200 */
[----:B------:R-:W-:Y:S02]  /*0100*/  SHF.R.S32.HI R3, RZ, 0x1f, R12 ;  /* 0x0000001fff037819 */ /* 0x000fe4000001140c */
[----:B------:R-:W-:-:S02]  /*0110*/  LEA.HI R7, R7, R12, RZ, 0x6 ;  /* 0x0000000c07077211 */ /* 0x000fc400078f30ff */
[----:B------:R-:W-:Y:S02]  /*0120*/  LEA.HI R3, R3, R12, RZ, 0x3 ;  /* 0x0000000c03037211 */ /* 0x000fe400078f18ff */
[----:B------:R-:W-:Y:S02]  /*0130*/  SHF.R.S32.HI R7, RZ, 0x6, R7 ;  /* 0x00000006ff077819 */ /* 0x000fe40000011407 */
[----:B------:R-:W-:Y:S02]  /*0140*/  LOP3.LUT R5, R3, 0x7ffff8, RZ, 0xc0, !PT ;  /* 0x007ffff803057812 */ /* 0x000fe400078ec0ff */
[----:B------:R-:W-:Y:S02]  /*0150*/  SHF.R.S32.HI R16, RZ, 0x3, R3 ;  /* 0x00000003ff107819 */ /* 0x000fe40000011403 */
[----:B------:R-:W1:Y:S01]  /*0160*/  LDC.64 R2, c[0x0][0x210] ;  /* 0x00008400ff027b82 */ /* 0x000e620000000a00 */
[----:B------:R-:W-:Y:S01]  /*0170*/  IMAD.IADD R5, R12, 0x1, -R5 ;  /* 0x000000010c057824 */ /* 0x000fe200078e0a05 */
[----:B------:R-:W-:-:S02]  /*0180*/  LOP3.LUT R15, R4, 0xf0, RZ, 0xc0, !PT ;  /* 0x000000f0040f7812 */ /* 0x000fc400078ec0ff */
[----:B------:R-:W-:Y:S01]  /*0190*/  LEA.HI R6, R16, R16, RZ, 0x3 ;  /* 0x0000001010067211 */ /* 0x000fe200078f18ff */
[----:B------:R-:W-:Y:S01]  /*01a0*/  IMAD R18, R5, 0x600, RZ ;  /* 0x0000060005127824 */ /* 0x000fe200078e02ff */
[----:B---3--:R-:W-:Y:S02]  /*01b0*/  PRMT R15, R15, 0x6540, R0 ;  /* 0x000065400f0f7816 */ /* 0x008fe40000000000 */
[----:B------:R-:W-:Y:S01]  /*01c0*/  LOP3.LUT R5, R6, 0x7ffff8, RZ, 0xc0, !PT ;  /* 0x007ffff806057812 */ /* 0x000fe200078ec0ff */
[----:B------:R-:W-:Y:S01]  /*01d0*/  IMAD R18, R7, 0x36300, R18 ;  /* 0x0003630007127824 */ /* 0x000fe200078e0212 */
[----:B------:R-:W-:-:S03]  /*01e0*/  ISETP.GE.AND P0, PT, R15, 0x300, PT ;  /* 0x000003000f00780c */ /* 0x000fc60003f06270 */
[----:B------:R-:W-:Y:S01]  /*01f0*/  VIADD R44, R18, 0x300 ;  /* 0x00000300122c7836 */ /* 0x000fe20000000000 */
[----:B------:R-:W-:Y:S01]  /*0200*/  ISETP.LT.AND P0, PT, R12, 0x100, !P0 ;  /* 0x000001000c00780c */ /* 0x000fe20004701270 */
[----:B------:R-:W-:Y:S02]  /*0210*/  IMAD.IADD R16, R16, 0x1, -R5 ;  /* 0x0000000110107824 */ /* 0x000fe400078e0a05 */
[C---:B------:R-:W-:Y:S02]  /*0220*/  IMAD.IADD R5, R15.reuse, 0x1, R18 ;  /* 0x000000010f057824 */ /* 0x040fe400078e0212 */
[----:B------:R-:W-:Y:S02]  /*0230*/  IMAD.IADD R7, R15, 0x1, R44 ;  /* 0x000000010f077824 */ /* 0x000fe400078e022c */
[C---:B------:R-:W-:Y:S02]  /*0240*/  IMAD R5, R16.reuse, 0x6600, R5 ;  /* 0x0000660010057824 */ /* 0x040fe400078e0205 */
[----:B------:R-:W-:-:S02]  /*0250*/  IMAD R7, R16, 0x6600, R7 ;  /* 0x0000660010077824 */ /* 0x000fc400078e0207 */
[----:B-1----:R-:W-:-:S04]  /*0260*/  IMAD.WIDE R4, R5, 0x4, R2 ;  /* 0x0000000405047825 */ /* 0x002fc800078e0202 */
[----:B------:R-:W-:Y:S01]  /*0270*/  IMAD.WIDE R6, R7, 0x4, R2 ;  /* 0x0000000407067825 */ /* 0x000fe200078e0202 */
[----:B------:R1:W2:Y:S03]  /*0280*/  @P0 LDG.E.EL.128 R20, desc[UR6][R4.64] ;  /* 0x0000000604140981 */ /* 0x0002a6000c2e1d00 */
[----:B------:R-:W-:Y:S01]  /*0290*/  VIADD R40, R18, 0x600 ;  /* 0x0000060012287836 */ /* 0x000fe20000000000 */
[----:B------:R-:W2:Y:S01]  /*02a0*/  @P0 LDG.E.EL.128 R28, desc[UR6][R6.64] ;  /* 0x00000006061c0981 */ /* 0x000ea2000c2e1d00 */
[----:B------:R-:W-:Y:S02]  /*02b0*/  CS2R R24, SRZ ;  /* 0x0000000000187805 */ /* 0x000fe4000001ff00 */
[----:B------:R-:W-:Y:S01]  /*02c0*/  CS2R R26, SRZ ;  /* 0x00000000001a7805 */ /* 0x000fe2000001ff00 */
[----:B------:R-:W-:-:S04]  /*02d0*/  IMAD.IADD R9, R15, 0x1, R40 ;  /* 0x000000010f097824 */ /* 0x000fc800078e0228 */
[----:B------:R-:W-:-:S04]  /*02e0*/  IMAD R9, R16, 0x6600, R9 ;  /* 0x0000660010097824 */ /* 0x000fc800078e0209 */
[----:B------:R-:W-:-:S05]  /*02f0*/  IMAD.WIDE R8, R9, 0x4, R2 ;  /* 0x0000000409087825 */ /* 0x000fca00078e0202 */
[----:B------:R3:W4:Y:S01]  /*0300*/  @P0 LDG.E.EL.128 R24, desc[UR6][R8.64] ;  /* 0x0000000608180981 */ /* 0x000722000c2e1d00 */
[----:B------:R-:W-:Y:S01]  /*0310*/  VIADD R42, R18, 0x3300 ;  /* 0x00003300122a7836 */ /* 0x000fe20000000000 */
[----:B------:R-:W-:-:S03]  /*0320*/  CS2R R10, SRZ ;  /* 0x00000000000a7805 */ /* 0x000fc6000001ff00 */
[----:B-1----:R-:W-:-:S04]  /*0330*/  IMAD.IADD R5, R15, 0x1, R42 ;  /* 0x000000010f057824 */ /* 0x002fc800078e022a */
[----:B------:R-:W-:Y:S01]  /*0340*/  IMAD R5, R16, 0x6600, R5 ;  /* 0x0000660010057824 */ /* 0x000fe200078e0205 */
[----:B---3--:R-:W-:-:S03]  /*0350*/  CS2R R8, SRZ ;  /* 0x0000000000087805 */ /* 0x008fc6000001ff00 */
[----:B------:R-:W-:-:S05]  /*0360*/  IMAD.WIDE R4, R5, 0x4, R2 ;  /* 0x0000000405047825 */ /* 0x000fca00078e0202 */
[----:B------:R1:W3:Y:S01]  /*0370*/  @P0 LDG.E.EL.128 R8, desc[UR6][R4.64] ;  /* 0x0000000604080981 */ /* 0x0002e2000c2e1d00 */
[----:B------:R-:W-:-:S04]  /*0380*/  VIADD R38, R18, 0x3600 ;  /* 0x0000360012267836 */ /* 0x000fc80000000000 */
[----:B-1----:R-:W-:-:S04]  /*0390*/  IMAD.IADD R5, R15, 0x1, R38 ;  /* 0x000000010f057824 */ /* 0x002fc800078e0226 */
[----:B------:R-:W-:-:S04]  /*03a0*/  IMAD R5, R16, 0x6600, R5 ;  /* 0x0000660010057824 */ /* 0x000fc800078e0205 */
[----:B------:R-:W-:Y:S01]  /*03b0*/  IMAD.WIDE R4, R5, 0x4, R2 ;  /* 0x0000000405047825 */ /* 0x000fe200078e0202 */
[----:B--2---:R-:W-:Y:S02]  /*03c0*/  FSETP.GT.AND P6, PT, R31, R23, PT ;  /* 0x000000171f00720b */ /* 0x004fe40003fc4000 */
[----:B------:R-:W-:Y:S02]  /*03d0*/  FSETP.GT.AND P5, PT, R29, R21, PT ;  /* 0x000000151d00720b */ /* 0x000fe40003fa4000 */
[----:B------:R-:W-:Y:S02]  /*03e0*/  FSETP.NAN.AND P1, PT, R31, R31, PT ;  /* 0x0000001f1f00720b */ /* 0x000fe40003f28000 */
[----:B------:R-:W-:Y:S02]  /*03f0*/  FSETP.GT.AND P3, PT, R28, R20, PT ;  /* 0x000000141c00720b */ /* 0x000fe40003f64000 */
[----:B------:R-:W-:Y:S02]  /*0400*/  FSETP.GT.AND P4, PT, R30, R22, PT ;  /* 0x000000161e00720b */ /* 0x000fe40003f84000 */
[----:B------:R-:W-:-:S02]  /*0410*/  FSETP.NAN.AND P2, PT, R28, R28, PT ;  /* 0x0000001c1c00720b */ /* 0x000fc40003f48000 */
[----:B------:R-:W-:Y:S02]  /*0420*/  P2R R43, PR, RZ, 0x8 ;  /* 0x00000008ff2b7803 */ /* 0x000fe40000000000 */
[----:B------:R-:W-:Y:S02]  /*0430*/  @!P6 SEL R31, R31, R23, P1 ;  /* 0x000000171f1fe207 */ /* 0x000fe40000800000 */
[C---:B------:R-:W-:Y:S01]  /*0440*/  FSETP.NAN.AND P1, PT, R29.reuse, R29, PT ;  /* 0x0000001d1d00720b */ /* 0x040fe20003f28000 */
[C---:B------:R-:W-:Y:S02]  /*0450*/  VIADD R36, R18.reuse, 0x3900 ;  /* 0x0000390012247836 */ /* 0x040fe40000000000 */
[----:B------:R-:W-:Y:S01]  /*0460*/  VIADD R34, R18, 0x6600 ;  /* 0x0000660012227836 */ /* 0x000fe20000000000 */
[----:B------:R-:W-:Y:S02]  /*0470*/  @!P5 SEL R29, R29, R21, P1 ;  /* 0x000000151d1dd207 */ /* 0x000fe40000800000 */
[----:B------:R-:W-:-:S02]  /*0480*/  FSETP.NAN.AND P1, PT, R30, R30, PT ;  /* 0x0000001e1e00720b */ /* 0x000fc40003f28000 */
[----:B------:R-:W-:Y:S02]  /*0490*/  @!P3 SEL R28, R28, R20, P2 ;  /* 0x000000141c1cb207 */ /* 0x000fe40001000000 */
[----:B------:R-:W-:Y:S02]  /*04a0*/  CS2R R20, SRZ ;  /* 0x0000000000147805 */ /* 0x000fe4000001ff00 */
[----:B------:R-:W-:Y:S02]  /*04b0*/  @!P4 SEL R30, R30, R22, P1 ;  /* 0x000000161e1ec207 */ /* 0x000fe40000800000 */
[----:B------:R-:W-:Y:S02]  /*04c0*/  CS2R R22, SRZ ;  /* 0x0000000000167805 */ /* 0x000fe4000001ff00 */
[----:B----4-:R-:W-:Y:S02]  /*04d0*/  FSETP.GEU.AND P3, PT, R31, R27, PT ;  /* 0x0000001b1f00720b */ /* 0x010fe40003f6e000 */
[----:B------:R-:W-:-:S02]  /*04e0*/  FSETP.GEU.AND P2, PT, R30, R26, PT ;  /* 0x0000001a1e00720b */ /* 0x000fc40003f4e000 */
[----:B------:R-:W-:Y:S01]  /*04f0*/  FSETP.NAN.AND P1, PT, R27, R27, PT ;  /* 0x0000001b1b00720b */ /* 0x000fe20003f28000 */
[----:B------:R1:W2:Y:S01]  /*0500*/  @P0 LDG.E.EL.128 R20, desc[UR6][R4.64] ;  /* 0x0000000604140981 */ /* 0x0002a2000c2e1d00 */
[----:B------:R-:W-:Y:S01]  /*0510*/  P2R R56, PR, RZ, 0x4 ;  /* 0x00000004ff387803 */ /* 0x000fe20000000000 */
[----:B------:R-:W-:Y:S01]  /*0520*/  VIADD R32, R18, 0x6900 ;  /* 0x0000690012207836 */ /* 0x000fe20000000000 */
[----:B------:R-:W-:Y:S02]  /*0530*/  CS2R R6, SRZ ;  /* 0x0000000000067805 */ /* 0x000fe4000001ff00 */
[C---:B------:R-:W-:Y:S02]  /*0540*/  LOP3.LUT R17, R15.reuse, 0x4, RZ, 0xfc, !PT ;  /* 0x000000040f117812 */ /* 0x040fe400078efcff */
[----:B------:R-:W-:Y:S02]  /*0550*/  LOP3.LUT R35, R15, 0xc, RZ, 0xfc, !PT ;  /* 0x0000000c0f237812 */ /* 0x000fe400078efcff */
[----:B------:R-:W-:-:S02]  /*0560*/  @P3 SEL R27, R27, R31, P1 ;  /* 0x0000001f1b1b3207 */ /* 0x000fc40000800000 */
[C---:B------:R-:W-:Y:S02]  /*0570*/  FSETP.NAN.AND P1, PT, R26.reuse, R26, PT ;  /* 0x0000001a1a00720b */ /* 0x040fe40003f28000 */
[----:B------:R-:W-:Y:S02]  /*0580*/  P2R R50, PR, RZ, 0x10 ;  /* 0x00000010ff327803 */ /* 0x000fe40000000000 */
[----:B------:R-:W-:Y:S02]  /*0590*/  @P2 SEL R26, R26, R30, P1 ;  /* 0x0000001e1a1a2207 */ /* 0x000fe40000800000 */
[-C--:B------:R-:W-:Y:S02]  /*05a0*/  FSETP.GEU.AND P2, PT, R29, R25.reuse, PT ;  /* 0x000000191d00720b */ /* 0x080fe40003f4e000 */
[----:B------:R-:W-:Y:S02]  /*05b0*/  FSETP.NAN.AND P1, PT, R25, R25, PT ;  /* 0x000000191900720b */ /* 0x000fe40003f28000 */
[----:B------:R-:W-:-:S02]  /*05c0*/  P2R R58, PR, RZ, 0x4 ;  /* 0x00000004ff3a7803 */ /* 0x000fc40000000000 */
[----:B------:R-:W-:Y:S02]  /*05d0*/  P2R R57, PR, RZ, 0x8 ;  /* 0x00000008ff397803 */ /* 0x000fe40000000000 */
[----:B------:R-:W-:Y:S02]  /*05e0*/  P2R R49, PR, RZ, 0x20 ;  /* 0x00000020ff317803 */ /* 0x000fe40000000000 */
[----:B------:R-:W-:-:S03]  /*05f0*/  P2R R48, PR, RZ, 0x40 ;  /* 0x00000040ff307803 */ /* 0x000fc60000000000 */
[----:B------:R-:W-:Y:S02]  /*0600*/  @P2 SEL R25, R25, R29, P1 ;  /* 0x0000001d19192207 */ /* 0x000fe40000800000 */
[-C--:B------:R-:W-:Y:S02]  /*0610*/  FSETP.GEU.AND P2, PT, R28, R24.reuse, PT ;  /* 0x000000181c00720b */ /* 0x080fe40003f4e000 */
[----:B------:R-:W-:Y:S02]  /*0620*/  FSETP.NAN.AND P1, PT, R24, R24, PT ;  /* 0x000000181800720b */ /* 0x000fe40003f28000 */
[----:B------:R-:W-:-:S09]  /*0630*/  P2R R55, PR, RZ, 0x4 ;  /* 0x00000004ff377803 */ /* 0x000fd20000000000 */
[----:B------:R-:W-:-:S04]  /*0640*/  @P2 SEL R24, R24, R28, P1 ;  /* 0x0000001c18182207 */ /* 0x000fc80000800000 */
[-C--:B---3--:R-:W-:Y:S02]  /*0650*/  FSETP.GEU.AND P2, PT, R24, R8.reuse, PT ;  /* 0x000000081800720b */ /* 0x088fe40003f4e000 */
[----:B------:R-:W-:Y:S02]  /*0660*/  FSETP.NAN.AND P1, PT, R8, R8, PT ;  /* 0x000000080800720b */ /* 0x000fe40003f28000 */
[----:B------:R-:W-:-:S09]  /*0670*/  P2R R52, PR, RZ, 0x4 ;  /* 0x00000004ff347803 */ /* 0x000fd20000000000 */
[----:B------:R-:W-:Y:S02]  /*0680*/  @P2 SEL R8, R8, R24, P1 ;  /* 0x0000001808082207 */ /* 0x000fe40000800000 */
[-C--:B------:R-:W-:Y:S02]  /*0690*/  FSETP.GEU.AND P2, PT, R25, R9.reuse, PT ;  /* 0x000000091900720b */ /* 0x080fe40003f4e000 */
        /* <DEDUP_REMOVED lines=10> */
[----:B------:R-:W-:Y:S01]  /*0740*/  @P2 SEL R11, R11, R27, P1 ;  /* 0x0000001b0b0b2207 */ /* 0x000fe20000800000 */
[----:B-1----:R-:W-:-:S04]  /*0750*/  IMAD.IADD R5, R15, 0x1, R36 ;  /* 0x000000010f057824 */ /* 0x002fc800078e0224 */
[----:B------:R-:W-:-:S04]  /*0760*/  IMAD R5, R16, 0x6600, R5 ;  /* 0x0000660010057824 */ /* 0x000fc800078e0205 */
[----:B------:R-:W-:Y:S01]  /*0770*/  IMAD.WIDE R4, R5, 0x4, R2 ;  /* 0x0000000405047825 */ /* 0x000fe200078e0202 */
[-C--:B--2---:R-:W-:Y:S02]  /*0780*/  FSETP.GEU.AND P2, PT, R11, R23.reuse, PT ;  /* 0x000000170b00720b */ /* 0x084fe40003f4e000 */
        /* <DEDUP_REMOVED lines=13> */
[----:B------:R-:W-:-:S09]  /*0860*/  CS2R R10, SRZ ;  /* 0x00000000000a7805 */ /* 0x000fd2000001ff00 */
[----:B------:R-:W-:Y:S02]  /*0870*/  @P2 SEL R20, R20, R8, P1 ;  /* 0x0000000814142207 */ /* 0x000fe40000800000 */
[----:B------:R-:W-:-:S06]  /*0880*/  CS2R R8, SRZ ;  /* 0x0000000000087805 */ /* 0x000fcc000001ff00 */
[----:B------:R1:W2:Y:S01]  /*0890*/  @P0 LDG.E.EL.128 R8, desc[UR6][R4.64] ;  /* 0x0000000604080981 */ /* 0x0002a2000c2e1d00 */
[----:B------:R-:W-:Y:S01]  /*08a0*/  P2R R60, PR, RZ, 0x4 ;  /* 0x00000004ff3c7803 */ /* 0x000fe20000000000 */
        /* <DEDUP_REMOVED lines=22> */
[----:B-1----:R-:W-:Y:S01]  /*0a10*/  IMAD.IADD R5, R15, 0x1, R32 ;  /* 0x000000010f057824 */ /* 0x002fe200078e0220 */
        /* <DEDUP_REMOVED lines=12> */
[-C--:B------:R-:W-:Y:S01]  /*0ae0*/  FSETP.GEU.AND P2, PT, R8, R20.reuse, PT ;  /* 0x000000140800720b */ /* 0x080fe20003f4e000 */
[----:B------:R-:W-:Y:S01]  /*0af0*/  IMAD R9, R16, 0x6600, R5 ;  /* 0x0000660010097824 */ /* 0x000fe200078e0205 */
[----:B------:R-:W-:Y:S02]  /*0b00*/  FSETP.NAN.AND P1, PT, R20, R20, PT ;  /* 0x000000141400720b */ /* 0x000fe40003f28000 */
[----:B------:R-:W-:-:S09]  /*0b10*/  CS2R R4, SRZ ;  /* 0x0000000000047805 */ /* 0x000fd2000001ff00 */
[----:B------:R-:W-:Y:S01]  /*0b20*/  @P2 SEL R20, R20, R8, P1 ;  /* 0x0000000814142207 */ /* 0x000fe20000800000 */
[----:B------:R-:W-:-:S05]  /*0b30*/  IMAD.WIDE R8, R9, 0x4, R2 ;  /* 0x0000000409087825 */ /* 0x000fca00078e0202 */
[----:B------:R1:W2:Y:S01]  /*0b40*/  @P0 LDG.E.EL.128 R4, desc[UR6][R8.64] ;  /* 0x0000000608040981 */ /* 0x0002a2000c2e1d00 */
[----:B------:R-:W-:Y:S01]  /*0b50*/  P2R R68, PR, RZ, 0x4 ;  /* 0x00000004ff447803 */ /* 0x000fe20000000000 */
[C---:B------:R-:W-:Y:S02]  /*0b60*/  IMAD.IADD R11, R17.reuse, 0x1, R18 ;  /* 0x00000001110b7824 */ /* 0x040fe400078e0212 */
[----:B------:R-:W-:Y:S01]  /*0b70*/  IMAD.IADD R19, R17, 0x1, R44 ;  /* 0x0000000111137824 */ /* 0x000fe200078e022c */
[----:B------:R-:W-:-:S03]  /*0b80*/  CS2R R24, SRZ ;  /* 0x0000000000187805 */ /* 0x000fc6000001ff00 */
[----:B------:R-:W-:Y:S01]  /*0b90*/  IMAD R19, R16, 0x6600, R19 ;  /* 0x0000660010137824 */ /* 0x000fe200078e0213 */
[----:B------:R-:W-:Y:S02]  /*0ba0*/  CS2R R26, SRZ ;  /* 0x00000000001a7805 */ /* 0x000fe4000001ff00 */
[----:B-1----:R-:W-:Y:S02]  /*0bb0*/  CS2R R8, SRZ ;  /* 0x0000000000087805 */ /* 0x002fe4000001ff00 */
        /* <DEDUP_REMOVED lines=15> */
[----:B------:R-:W-:Y:S01]  /*0cb0*/  CS2R R10, SRZ ;  /* 0x00000000000a7805 */ /* 0x000fe2000001ff00 */
[----:B------:R-:W-:-:S05]  /*0cc0*/  IMAD.WIDE R20, R21, 0x4, R2 ;  /* 0x0000000415147825 */ /* 0x000fca00078e0202 */
[----:B------:R1:W2:Y:S03]  /*0cd0*/  @P0 LDG.E.EL.128 R24, desc[UR6][R20.64] ;  /* 0x0000000614180981 */ /* 0x0002a6000c2e1d00 */
[----:B------:R-:W-:Y:S01]  /*0ce0*/  @P2 SEL R7, R7, R23, P1 ;  /* 0x0000001707072207 */ /* 0x000fe20000800000 */
[----:B------:R-:W-:-:S05]  /*0cf0*/  IMAD.WIDE R22, R19, 0x4, R2 ;  /* 0x0000000413167825 */ /* 0x000fca00078e0202 */
[----:B------:R3:W2:Y:S01]  /*0d00*/  @P0 LDG.E.EL.128 R8, desc[UR6][R22.64] ;  /* 0x0000000616080981 */ /* 0x0006a2000c2e1d00 */
[----:B------:R-:W-:Y:S01]  /*0d10*/  P2R R71, PR, RZ, 0x4 ;  /* 0x00000004ff477803 */ /* 0x000fe20000000000 */
[----:B------:R-:W-:Y:S01]  /*0d20*/  IMAD.IADD R19, R17, 0x1, R40 ;  /* 0x0000000111137824 */ /* 0x000fe200078e0228 */
[----:B-1----:R-:W-:-:S03]  /*0d30*/  CS2R R20, SRZ ;  /* 0x0000000000147805 */ /* 0x002fc6000001ff00 */
[----:B------:R-:W-:Y:S01]  /*0d40*/  IMAD R19, R16, 0x6600, R19 ;  /* 0x0000660010137824 */ /* 0x000fe200078e0213 */
[----:B---3--:R-:W-:Y:S02]  /*0d50*/  CS2R R22, SRZ ;  /* 0x0000000000167805 */ /* 0x008fe4000001ff00 */
[C---:B--2---:R-:W-:Y:S02]  /*0d60*/  FSETP.GT.AND P2, PT, R8.reuse, R24, PT ;  /* 0x000000180800720b */ /* 0x044fe40003f44000 */
[----:B------:R-:W-:Y:S02]  /*0d70*/  FSETP.NAN.AND P1, PT, R8, R8, PT ;  /* 0x000000080800720b */ /* 0x000fe40003f28000 */
[----:B------:R-:W-:-:S09]  /*0d80*/  P2R R75, PR, RZ, 0x4 ;  /* 0x00000004ff4b7803 */ /* 0x000fd20000000000 */
[----:B------:R-:W-:Y:S02]  /*0d90*/  @!P2 SEL R8, R8, R24, P1 ;  /* 0x000000180808a207 */ /* 0x000fe40000800000 */
[C---:B------:R-:W-:Y:S02]  /*0da0*/  FSETP.GT.AND P2, PT, R9.reuse, R25, PT ;  /* 0x000000190900720b */ /* 0x040fe40003f44000 */
[----:B------:R-:W-:-:S11]  /*0db0*/  FSETP.NAN.AND P1, PT, R9, R9, PT ;  /* 0x000000090900720b */ /* 0x000fd60003f28000 */
[----:B------:R-:W-:Y:S01]  /*0dc0*/  @!P2 SEL R9, R9, R25, P1 ;  /* 0x000000190909a207 */ /* 0x000fe20000800000 */
[----:B------:R-:W-:-:S05]  /*0dd0*/  IMAD.WIDE R24, R19, 0x4, R2 ;  /* 0x0000000413187825 */ /* 0x000fca00078e0202 */
[----:B------:R-:W2:Y:S01]  /*0de0*/  @P0 LDG.E.EL.128 R20, desc[UR6][R24.64] ;  /* 0x0000000618140981 */ /* 0x000ea2000c2e1d00 */
[----:B------:R-:W-:Y:S02]  /*0df0*/  P2R R76, PR, RZ, 0x4 ;  /* 0x00000004ff4c7803 */ /* 0x000fe40000000000 */
[C---:B------:R-:W-:Y:S02]  /*0e00*/  FSETP.GT.AND P2, PT, R10.reuse, R26, PT ;  /* 0x0000001a0a00720b */ /* 0x040fe40003f44000 */
[----:B------:R-:W-:Y:S02]  /*0e10*/  FSETP.NAN.AND P1, PT, R10, R10, PT ;  /* 0x0000000a0a00720b */ /* 0x000fe40003f28000 */
[----:B------:R-:W-:-:S09]  /*0e20*/  P2R R77, PR, RZ, 0x4 ;  /* 0x00000004ff4d7803 */ /* 0x000fd20000000000 */
[----:B------:R-:W-:Y:S02]  /*0e30*/  @!P2 SEL R10, R10, R26, P1 ;  /* 0x0000001a0a0aa207 */ /* 0x000fe40000800000 */
[C---:B------:R-:W-:Y:S02]  /*0e40*/  FSETP.GT.AND P2, PT, R11.reuse, R27, PT ;  /* 0x0000001b0b00720b */ /* 0x040fe40003f44000 */
[----:B------:R-:W-:Y:S02]  /*0e50*/  FSETP.NAN.AND P1, PT, R11, R11, PT ;  /* 0x0000000b0b00720b */ /* 0x000fe40003f28000 */
[----:B------:R-:W-:-:S09]  /*0e60*/  P2R R78, PR, RZ, 0x4 ;  /* 0x00000004ff4e7803 */ /* 0x000fd20000000000 */
[----:B------:R-:W-:-:S04]  /*0e70*/  @!P2 SEL R11, R11, R27, P1 ;  /* 0x0000001b0b0ba207 */ /* 0x000fc80000800000 */
        /* <DEDUP_REMOVED lines=13> */
[----:B------:R-:W-:Y:S01]  /*0f50*/  IMAD.IADD R9, R17, 0x1, R42 ;  /* 0x0000000111097824 */ /* 0x000fe200078e022a */
[----:B------:R-:W-:-:S03]  /*0f60*/  FSETP.NAN.AND P1, PT, R20, R20, PT ;  /* 0x000000141400720b */ /* 0x000fc60003f28000 */
[----:B------:R-:W-:Y:S01]  /*0f70*/  IMAD R25, R16, 0x6600, R9 ;  /* 0x0000660010197824 */ /* 0x000fe200078e0209 */
[----:B------:R-:W-:-:S03]  /*0f80*/  CS2R R10, SRZ ;  /* 0x00000000000a7805 */ /* 0x000fc6000001ff00 */
[----:B------:R-:W-:-:S04]  /*0f90*/  IMAD.WIDE R24, R25, 0x4, R2 ;  /* 0x0000000419187825 */ /* 0x000fc800078e0202 */
[----:B------:R-:W-:Y:S02]  /*0fa0*/  @P2 SEL R20, R20, R8, P1 ;  /* 0x0000000814142207 */ /* 0x000fe40000800000 */
[----:B------:R-:W-:-:S06]  /*0fb0*/  CS2R R8, SRZ ;  /* 0x0000000000087805 */ /* 0x000fcc000001ff00 */
[----:B------:R1:W2:Y:S01]  /*0fc0*/  @P0 LDG.E.EL.128 R8, desc[UR6][R24.64] ;  /* 0x0000000618080981 */ /* 0x0002a2000c2e1d00 */
[----:B------:R-:W-:Y:S01]  /*0fd0*/  P2R R80, PR, RZ, 0x4 ;  /* 0x00000004ff507803 */ /* 0x000fe20000000000 */
[----:B------:R-:W-:-:S04]  /*0fe0*/  IMAD.IADD R19, R17, 0x1, R38 ;  /* 0x0000000111137824 */ /* 0x000fc800078e0226 */
[----:B------:R-:W-:-:S04]  /*0ff0*/  IMAD R19, R16, 0x6600, R19 ;  /* 0x0000660010137824 */ /* 0x000fc800078e0213 */
[----:B-1----:R-:W-:Y:S01]  /*1000*/  IMAD.WIDE R24, R19, 0x4, R2 ;  /* 0x0000000413187825 */ /* 0x002fe200078e0202 */
        /* <DEDUP_REMOVED lines=17> */
[----:B------:R-:W2:Y:S01]  /*1120*/  @P0 LDG.E.EL.128 R20, desc[UR6][R24.64] ;  /* 0x0000000618140981 */ /* 0x000ea2000c2e1d00 */
[----:B------:R-:W-:Y:S02]  /*1130*/  P2R R86, PR, RZ, 0x4 ;  /* 0x00000004ff567803 */ /* 0x000fe40000000000 */
        /* <DEDUP_REMOVED lines=65> */
[----:B------:R-:W-:Y:S02]  /*1550*/  P2R R98, PR, RZ, 0x4 ;  /* 0x00000004ff627803 */ /* 0x000fe40000000000 */
[----:B------:R-:W-:-:S05]  /*1560*/  LOP3.LUT R19, R15, 0x8, RZ, 0xfc, !PT ;  /* 0x000000080f137812 */ /* 0x000fca00078efcff */
[----:B------:R-:W-:Y:S01]  /*1570*/  IMAD.IADD R31, R19, 0x1, R44 ;  /* 0x00000001131f7824 */ /* 0x000fe200078e022c */
[----:B------:R-:W-:-:S03]  /*1580*/  CS2R R26, SRZ ;  /* 0x00000000001a7805 */ /* 0x000fc6000001ff00 */
[----:B------:R-:W-:Y:S01]  /*1590*/  IMAD R31, R16, 0x6600, R31 ;  /* 0x00006600101f7824 */ /* 0x000fe200078e021f */
[----:B-1----:R-:W-:-:S03]  /*15a0*/  CS2R R24, SRZ ;  /* 0x0000000000187805 */ /* 0x002fc6000001ff00 */
        /* <DEDUP_REMOVED lines=16> */
[----:B------:R-:W-:Y:S01]  /*16b0*/  @P2 SEL R11, R11, R23, P1 ;  /* 0x000000170b0b2207 */ /* 0x000fe20000800000 */
[----:B------:R-:W-:-:S04]  /*16c0*/  IMAD.IADD R23, R19, 0x1, R18 ;  /* 0x0000000113177824 */ /* 0x000fc800078e0212 */
[----:B------:R-:W-:Y:S01]  /*16d0*/  IMAD R29, R16, 0x6600, R23 ;  /* 0x00006600101d7824 */ /* 0x000fe200078e0217 */
[----:B------:R-:W-:-:S03]  /*16e0*/  CS2R R22, SRZ ;  /* 0x0000000000167805 */ /* 0x000fc6000001ff00 */
[----:B------:R-:W-:-:S03]  /*16f0*/  IMAD.WIDE R28, R29, 0x4, R2 ;  /* 0x000000041d1c7825 */ /* 0x000fc600078e0202 */
[----:B------:R-:W2:Y:S04]  /*1700*/  @P0 LDG.E.EL.128 R20, desc[UR6][R30.64] ;  /* 0x000000061e140981 */ /* 0x000ea8000c2e1d00 */
[----:B------:R-:W2:Y:S01]  /*1710*/  @P0 LDG.E.EL.128 R24, desc[UR6][R28.64] ;  /* 0x000000061c180981 */ /* 0x000ea2000c2e1d00 */
[----:B------:R-:W-:Y:S02]  /*1720*/  P2R R102, PR, RZ, 0x4 ;  /* 0x00000004ff667803 */ /* 0x000fe40000000000 */
[C---:B--2---:R-:W-:Y:S02]  /*1730*/  FSETP.GT.AND P2, PT, R20.reuse, R24, PT ;  /* 0x000000181400720b */ /* 0x044fe40003f44000 */
[----:B------:R-:W-:Y:S02]  /*1740*/  FSETP.NAN.AND P1, PT, R20, R20, PT ;  /* 0x000000141400720b */ /* 0x000fe40003f28000 */
[----:B------:R-:W-:-:S09]  /*1750*/  P2R R123, PR, RZ, 0x4 ;  /* 0x00000004ff7b7803 */ /* 0x000fd20000000000 */
[----:B------:R-:W-:Y:S02]  /*1760*/  @!P2 SEL R20, R20, R24, P1 ;  /* 0x000000181414a207 */ /* 0x000fe40000800000 */
[C---:B------:R-:W-:Y:S02]  /*1770*/  FSETP.GT.AND P2, PT, R21.reuse, R25, PT ;  /* 0x000000191500720b */ /* 0x040fe40003f44000 */
[----:B------:R-:W-:Y:S02]  /*1780*/  FSETP.NAN.AND P1, PT, R21, R21, PT ;  /* 0x000000151500720b */ /* 0x000fe40003f28000 */
[----:B------:R-:W-:-:S09]  /*1790*/  P2R R126, PR, RZ, 0x4 ;  /* 0x00000004ff7e7803 */ /* 0x000fd20000000000 */
[----:B------:R-:W-:Y:S02]  /*17a0*/  @!P2 SEL R21, R21, R25, P1 ;  /* 0x000000191515a207 */ /* 0x000fe40000800000 */
[C---:B------:R-:W-:Y:S02]  /*17b0*/  FSETP.GT.AND P2, PT, R22.reuse, R26, PT ;  /* 0x0000001a1600720b */ /* 0x040fe40003f44000 */
[----:B------:R-:W-:Y:S02]  /*17c0*/  FSETP.NAN.AND P1, PT, R22, R22, PT ;  /* 0x000000161600720b */ /* 0x000fe40003f28000 */
[----:B------:R-:W-:Y:S01]  /*17d0*/  P2R R127, PR, RZ, 0x4 ;  /* 0x00000004ff7f7803 */ /* 0x000fe20000000000 */
[----:B------:R-:W-:-:S08]  /*17e0*/  IMAD.IADD R25, R19, 0x1, R40 ;  /* 0x0000000113197824 */ /* 0x000fd000078e0228 */
[----:B------:R-:W-:Y:S02]  /*17f0*/  @!P2 SEL R22, R22, R26, P1 ;  /* 0x0000001a1616a207 */ /* 0x000fe40000800000 */
[C---:B------:R-:W-:Y:S02]  /*1800*/  FSETP.GT.AND P2, PT, R23.reuse, R27, PT ;  /* 0x0000001b1700720b */ /* 0x040fe40003f44000 */
[----:B------:R-:W-:Y:S01]  /*1810*/  FSETP.NAN.AND P1, PT, R23, R23, PT ;  /* 0x000000171700720b */ /* 0x000fe20003f28000 */
[----:B------:R-:W-:Y:S01]  /*1820*/  IMAD R29, R16, 0x6600, R25 ;  /* 0x00006600101d7824 */ /* 0x000fe200078e0219 */
[----:B------:R-:W-:-:S03]  /*1830*/  CS2R R24, SRZ ;  /* 0x0000000000187805 */ /* 0x000fc6000001ff00 */
[----:B------:R-:W-:-:S06]  /*1840*/  IMAD.WIDE R28, R29, 0x4, R2 ;  /* 0x000000041d1c7825 */ /* 0x000fcc00078e0202 */
[----:B------:R-:W-:Y:S02]  /*1850*/  @!P2 SEL R23, R23, R27, P1 ;  /* 0x0000001b1717a207 */ /* 0x000fe40000800000 */
        /* <DEDUP_REMOVED lines=35> */
[----:B------:R-:W-:Y:S01]  /*1a90*/  P2R R110, PR, RZ, 0x4 ;  /* 0x00000004ff6e7803 */ /* 0x000fe20000000000 */
[----:B------:R-:W-:-:S08]  /*1aa0*/  IMAD.IADD R25, R19, 0x1, R38 ;  /* 0x0000000113197824 */ /* 0x000fd000078e0226 */
[----:B------:R-:W-:Y:S02]  /*1ab0*/  @P2 SEL R22, R22, R26, P1 ;  /* 0x0000001a16162207 */ /* 0x000fe40000800000 */
[-C--:B------:R-:W-:Y:S02]  /*1ac0*/  FSETP.GEU.AND P2, PT, R27, R23.reuse, PT ;  /* 0x000000171b00720b */ /* 0x080fe40003f4e000 */
[----:B------:R-:W-:Y:S01]  /*1ad0*/  FSETP.NAN.AND P1, PT, R23, R23, PT ;  /* 0x000000171700720b */ /* 0x000fe20003f28000 */
[----:B------:R-:W-:Y:S01]  /*1ae0*/  IMAD R29, R16, 0x6600, R25 ;  /* 0x00006600101d7824 */ /* 0x000fe200078e0219 */
[----:B------:R-:W-:-:S03]  /*1af0*/  CS2R R24, SRZ ;  /* 0x0000000000187805 */ /* 0x000fc6000001ff00 */
[----:B------:R-:W-:-:S06]  /*1b00*/  IMAD.WIDE R28, R29, 0x4, R2 ;  /* 0x000000041d1c7825 */ /* 0x000fcc00078e0202 */
        /* <DEDUP_REMOVED lines=229> */
[----:B------:R-:W-:Y:S01]  /*2960*/  P2R R46, PR, RZ, 0x4 ;  /* 0x00000004ff2e7803 */ /* 0x000fe20000000000 */
[----:B------:R-:W-:Y:S01]  /*2970*/  VIADD R34, R18, 0x6c00 ;  /* 0x00006c0012227836 */ /* 0x000fe20000000000 */
[-C--:B--2---:R-:W-:Y:S02]  /*2980*/  FSETP.GEU.AND P2, PT, R28, R24.reuse, PT ;  /* 0x000000181c00720b */ /* 0x084fe40003f4e000 */
[----:B------:R-:W-:-:S11]  /*2990*/  FSETP.NAN.AND P1, PT, R24, R24, PT ;  /* 0x000000181800720b */ /* 0x000fd60003f28000 */
[----:B------:R-:W-:Y:S02]  /*29a0*/  @P2 SEL R24, R24, R28, P1 ;  /* 0x0000001c18182207 */ /* 0x000fe40000800000 */
[-C--:B------:R-:W-:Y:S02]  /*29b0*/  FSETP.GEU.AND P1, PT, R29, R25.reuse, PT ;  /* 0x000000191d00720b */ /* 0x080fe40003f2e000 */
[----:B------:R-:W-:Y:S02]  /*29c0*/  FSETP.NAN.AND P3, PT, R25, R25, PT ;  /* 0x000000191900720b */ /* 0x000fe40003f68000 */
[----:B------:R-:W-:Y:S02]  /*29d0*/  FSETP.GEU.AND P4, PT, R30, R26, PT ;  /* 0x0000001a1e00720b */ /* 0x000fe40003f8e000 */
[----:B------:R-:W-:-:S07]  /*29e0*/  P2R R41, PR, RZ, 0x2 ;  /* 0x00000002ff297803 */ /* 0x000fce0000000000 */
[----:B------:R-:W-:Y:S02]  /*29f0*/  @P1 SEL R25, R25, R29, P3 ;  /* 0x0000001d19191207 */ /* 0x000fe40001800000 */
[----:B------:R-:W-:Y:S02]  /*2a00*/  FSETP.GEU.AND P1, PT, R31, R27, PT ;  /* 0x0000001b1f00720b */ /* 0x000fe40003f2e000 */
[----:B------:R-:W-:Y:S01]  /*2a10*/  FSETP.NAN.AND P3, PT, R26, R26, PT ;  /* 0x0000001a1a00720b */ /* 0x000fe20003f68000 */
[----:B------:R-:W-:-:S03]  /*2a20*/  IMAD.IADD R29, R15, 0x1, R34 ;  /* 0x000000010f1d7824 */ /* 0x000fc600078e0222 */
[----:B------:R-:W-:Y:S02]  /*2a30*/  @P4 SEL R26, R26, R30, P3 ;  /* 0x0000001e1a1a4207 */ /* 0x000fe40001800000 */
[----:B------:R-:W-:Y:S01]  /*2a40*/  FSETP.NAN.AND P3, PT, R27, R27, PT ;  /* 0x0000001b1b00720b */ /* 0x000fe20003f68000 */
[----:B------:R-:W-:Y:S01]  /*2a50*/  IMAD R33, R16, 0x6600, R29 ;  /* 0x0000660010217824 */ /* 0x000fe200078e021d */
[----:B------:R-:W-:-:S03]  /*2a60*/  CS2R R28, SRZ ;  /* 0x00000000001c7805 */ /* 0x000fc6000001ff00 */
[----:B------:R-:W-:Y:S02]  /*2a70*/  @P1 SEL R27, R27, R31, P3 ;  /* 0x0000001f1b1b1207 */ /* 0x000fe40001800000 */
[----:B------:R-:W-:Y:S01]  /*2a80*/  CS2R R30, SRZ ;  /* 0x00000000001e7805 */ /* 0x000fe2000001ff00 */
[----:B------:R-:W-:-:S05]  /*2a90*/  IMAD.WIDE R32, R33, 0x4, R2 ;  /* 0x0000000421207825 */ /* 0x000fca00078e0202 */
        /* <DEDUP_REMOVED lines=23> */
[----:B------:R-:W-:Y:S01]  /*2c10*/  P2R R141, PR, RZ, 0x2 ;  /* 0x00000002ff8d7803 */ /* 0x000fe20000000000 */
[----:B------:R-:W-:-:S04]  /*2c20*/  IMAD.IADD R19, R19, 0x1, R34 ;  /* 0x0000000113137824 */ /* 0x000fc800078e0222 */
[----:B------:R-:W-:-:S04]  /*2c30*/  IMAD R19, R16, 0x6600, R19 ;  /* 0x0000660010137824 */ /* 0x000fc800078e0213 */
[----:B------:R-:W-:-:S04]  /*2c40*/  IMAD.WIDE R18, R19, 0x4, R2 ;  /* 0x0000000413127825 */ /* 0x000fc800078e0202 */
[----:B------:R-:W-:-:S04]  /*2c50*/  IMAD.IADD R35, R35, 0x1, R34 ;  /* 0x0000000123237824 */ /* 0x000fc800078e0222 */
[----:B------:R-:W-:Y:S01]  /*2c60*/  IMAD R35, R16, 0x6600, R35 ;  /* 0x0000660010237824 */ /* 0x000fe200078e0223 */
[----:B------:R-:W-:-:S03]  /*2c70*/  CS2R R16, SRZ ;  /* 0x0000000000107805 */ /* 0x000fc6000001ff00 */
        /* <DEDUP_REMOVED lines=18> */
[----:B------:R1:W2:Y:S02]  /*2da0*/  @P0 LDG.E.EL.128 R8, desc[UR6][R18.64] ;  /* 0x0000000612080981 */ /* 0x0002a4000c2e1d00 */
[----:B-1----:R-:W-:-:S06]  /*2db0*/  CS2R R18, SRZ ;  /* 0x0000000000127805 */ /* 0x002fcc000001ff00 */
[----:B------:R-:W3:Y:S01]  /*2dc0*/  @P0 LDG.E.EL.128 R16, desc[UR6][R2.64] ;  /* 0x0000000602100981 */ /* 0x000ee2000c2e1d00 */
[----:B------:R-:W-:Y:S02]  /*2dd0*/  P2R R152, PR, RZ, 0x2 ;  /* 0x00000002ff987803 */ /* 0x000fe40000000000 */
        /* <DEDUP_REMOVED lines=17> */
[----:B------:R-:W-:-:S04]  /*2ef0*/  ISETP.NE.AND P1, PT, R130, RZ, PT ;  /* 0x000000ff8200720c */ /* 0x000fc80003f25270 */
[----:B------:R-:W-:Y:S02]  /*2f00*/  P2R R165, PR, RZ, 0x2 ;  /* 0x00000002ffa57803 */ /* 0x000fe40000000000 */
        /* <DEDUP_REMOVED lines=22> */
[----:B------:R-:W-:Y:S02]  /*3070*/  ISETP.NE.AND P1, PT, R126, RZ, PT ;  /* 0x000000ff7e00720c */ /* 0x000fe40003f25270 */
[----:B---3--:R-:W-:Y:S02]  /*3080*/  FSETP.GEU.AND P3, PT, R24, R16, PT ;  /* 0x000000101800720b */ /* 0x008fe40003f6e000 */
[----:B------:R-:W-:Y:S02]  /*3090*/  P2R R58, PR, RZ, 0x2 ;  /* 0x00000002ff3a7803 */ /* 0x000fe40000000000 */
[----:B------:R-:W-:-:S04]  /*30a0*/  ISETP.NE.AND P1, PT, R127, RZ, PT ;  /* 0x000000ff7f00720c */ /* 0x000fc80003f25270 */
[----:B------:R-:W-:Y:S02]  /*30b0*/  P2R R57, PR, RZ, 0x2 ;  /* 0x00000002ff397803 */ /* 0x000fe40000000000 */
[----:B------:R-:W-:Y:S02]  /*30c0*/  ISETP.NE.AND P1, PT, R129, RZ, PT ;  /* 0x000000ff8100720c */ /* 0x000fe40003f25270 */
[C---:B------:R-:W-:Y:S02]  /*30d0*/  FSETP.NAN.AND P4, PT, R16.reuse, R16, PT ;  /* 0x000000101000720b */ /* 0x040fe40003f88000 */
[----:B------:R-:W-:Y:S02]  /*30e0*/  P2R R56, PR, RZ, 0x2 ;  /* 0x00000002ff387803 */ /* 0x000fe40000000000 */
[----:B------:R-:W-:Y:S02]  /*30f0*/  ISETP.NE.AND P1, PT, R75, RZ, PT ;  /* 0x000000ff4b00720c */ /* 0x000fe40003f25270 */
[----:B------:R-:W-:-:S02]  /*3100*/  @P3 SEL R16, R16, R24, P4 ;  /* 0x0000001810103207 */ /* 0x000fc40002000000 */
[----:B------:R-:W-:Y:S02]  /*3110*/  FSETP.GEU.AND P4, PT, R25, R17, PT ;  /* 0x000000111900720b */ /* 0x000fe40003f8e000 */
        /* <DEDUP_REMOVED lines=8> */
[-C--:B------:R-:W-:Y:S02]  /*31a0*/  FSETP.GEU.AND P5, PT, R26, R18.reuse, PT ;  /* 0x000000121a00720b */ /* 0x080fe40003fae000 */
[----:B------:R-:W-:Y:S02]  /*31b0*/  P2R R32, PR, RZ, 0x2 ;  /* 0x00000002ff207803 */ /* 0x000fe40000000000 */
[----:B------:R-:W-:Y:S02]  /*31c0*/  ISETP.NE.AND P1, PT, R43, RZ, PT ;  /* 0x000000ff2b00720c */ /* 0x000fe40003f25270 */
[----:B------:R-:W-:Y:S02]  /*31d0*/  FSETP.NAN.AND P6, PT, R18, R18, PT ;  /* 0x000000121200720b */ /* 0x000fe40003fc8000 */
[----:B------:R-:W-:Y:S02]  /*31e0*/  P2R R23, PR, RZ, 0x2 ;  /* 0x00000002ff177803 */ /* 0x000fe40000000000 */
[----:B------:R-:W-:-:S03]  /*31f0*/  ISETP.NE.AND P1, PT, R49, RZ, PT ;  /* 0x000000ff3100720c */ /* 0x000fc60003f25270 */
[----:B------:R-:W-:Y:S02]  /*3200*/  @P5 SEL R18, R18, R26, P6 ;  /* 0x0000001a12125207 */ /* 0x000fe40003000000 */
[----:B------:R-:W-:Y:S02]  /*3210*/  P2R R22, PR, RZ, 0x2 ;  /* 0x00000002ff167803 */ /* 0x000fe40000000000 */
[----:B------:R-:W-:Y:S02]  /*3220*/  ISETP.NE.AND P1, PT, R50, RZ, PT ;  /* 0x000000ff3200720c */ /* 0x000fe40003f25270 */
[----:B------:R-:W-:Y:S02]  /*3230*/  FSETP.GEU.AND P6, PT, R27, R19, PT ;  /* 0x000000131b00720b */ /* 0x000fe40003fce000 */
[----:B------:R-:W-:Y:S02]  /*3240*/  P2R R21, PR, RZ, 0x2 ;  /* 0x00000002ff157803 */ /* 0x000fe40000000000 */
[----:B------:R-:W-:-:S04]  /*3250*/  ISETP.NE.AND P1, PT, R48, RZ, PT ;  /* 0x000000ff3000720c */ /* 0x000fc80003f25270 */
[----:B------:R-:W-:Y:S02]  /*3260*/  P2R R20, PR, RZ, 0x2 ;  /* 0x00000002ff147803 */ /* 0x000fe40000000000 */
[----:B------:R-:W-:-:S04]  /*3270*/  FSETP.NAN.AND P1, PT, R19, R19, PT ;  /* 0x000000131300720b */ /* 0x000fc80003f28000 */
[----:B------:R-:W-:Y:S02]  /*3280*/  @P6 SEL R19, R19, R27, P1 ;  /* 0x0000001b13136207 */ /* 0x000fe40000800000 */
[----:B------:R-:W-:-:S04]  /*3290*/  ISETP.NE.AND P1, PT, R20, RZ, PT ;  /* 0x000000ff1400720c */ /* 0x000fc80003f25270 */
[----:B------:R-:W-:Y:S02]  /*32a0*/  SEL R2, RZ, 0x1, !P1 ;  /* 0x00000001ff027807 */ /* 0x000fe40004800000 */
        /* <DEDUP_REMOVED lines=10> */
[----:B------:R-:W-:Y:S02]  /*3350*/  ISETP.NE.AND P1, PT, R36, RZ, PT ;  /* 0x000000ff2400720c */ /* 0x000fe40003f25270 */
[----:B------:R-:W-:Y:S02]  /*3360*/  P2R R55, PR, RZ, 0x40 ;  /* 0x00000040ff377803 */ /* 0x000fe40000000000 */
[----:B------:R-:W-:Y:S02]  /*3370*/  ISETP.NE.AND P6, PT, R79, RZ, PT ;  /* 0x000000ff4f00720c */ /* 0x000fe40003fc5270 */
[----:B------:R-:W-:-:S04]  /*3380*/  SEL R24, RZ, 0x1, !P1 ;  /* 0x00000001ff187807 */ /* 0x000fc80004800000 */
[----:B------:R-:W-:Y:S02]  /*3390*/  SEL R24, R24, 0x2, P6 ;  /* 0x0000000218187807 */ /* 0x000fe40003000000 */
[----:B------:R-:W-:Y:S02]  /*33a0*/  ISETP.NE.AND P6, PT, R88, RZ, PT ;  /* 0x000000ff5800720c */ /* 0x000fe40003fc5270 */
[----:B------:R-:W-:Y:S02]  /*33b0*/  P2R R48, PR, RZ, 0x8 ;  /* 0x00000008ff307803 */ /* 0x000fe40000000000 */
[----:B------:R-:W-:Y:S02]  /*33c0*/  ISETP.NE.AND P3, PT, R125, RZ, PT ;  /* 0x000000ff7d00720c */ /* 0x000fe40003f65270 */
[----:B------:R-:W-:Y:S02]  /*33d0*/  ISETP.NE.AND P1, PT, R37, RZ, PT ;  /* 0x000000ff2500720c */ /* 0x000fe40003f25270 */
[----:B------:R-:W-:-:S02]  /*33e0*/  P2R R125, PR, RZ, 0x40 ;  /* 0x00000040ff7d7803 */ /* 0x000fc40000000000 */
[----:B------:R-:W-:Y:S02]  /*33f0*/  ISETP.NE.AND P6, PT, R87, RZ, PT ;  /* 0x000000ff5700720c */ /* 0x000fe40003fc5270 */
[----:B------:R-:W-:Y:S02]  /*3400*/  P2R R49, PR, RZ, 0x10 ;  /* 0x00000010ff317803 */ /* 0x000fe40000000000 */
[----:B------:R-:W-:Y:S02]  /*3410*/  SEL R25, RZ, 0x1, !P1 ;  /* 0x00000001ff197807 */ /* 0x000fe40004800000 */
[----:B------:R-:W-:Y:S02]  /*3420*/  ISETP.NE.AND P4, PT, R124, RZ, PT ;  /* 0x000000ff7c00720c */ /* 0x000fe40003f85270 */
[----:B------:R-:W-:Y:S02]  /*3430*/  ISETP.NE.AND P1, PT, R56, RZ, PT ;  /* 0x000000ff3800720c */ /* 0x000fe40003f25270 */
[----:B------:R-:W-:-:S02]  /*3440*/  P2R R124, PR, RZ, 0x40 ;  /* 0x00000040ff7c7803 */ /* 0x000fc40000000000 */
[----:B------:R-:W-:Y:S02]  /*3450*/  ISETP.NE.AND P6, PT, R60, RZ, PT ;  /* 0x000000ff3c00720c */ /* 0x000fe40003fc5270 */
[----:B------:R-:W-:Y:S02]  /*3460*/  SEL R26, RZ, 0x1, !P1 ;  /* 0x00000001ff1a7807 */ /* 0x000fe40004800000 */
[----:B------:R-:W-:Y:S02]  /*3470*/  ISETP.NE.AND P1, PT, R57, RZ, PT ;  /* 0x000000ff3900720c */ /* 0x000fe40003f25270 */
[----:B------:R-:W-:Y:S02]  /*3480*/  P2R R123, PR, RZ, 0x40 ;  /* 0x00000040ff7b7803 */ /* 0x000fe40000000000 */
[----:B------:R-:W-:Y:S02]  /*3490*/  ISETP.NE.AND P6, PT, R61, RZ, PT ;  /* 0x000000ff3d00720c */ /* 0x000fe40003fc5270 */
[----:B------:R-:W-:-:S02]  /*34a0*/  SEL R27, RZ, 0x1, !P1 ;  /* 0x00000001ff1b7807 */ /* 0x000fc40004800000 */
[----:B------:R-:W-:Y:S02]  /*34b0*/  ISETP.NE.AND P1, PT, R58, RZ, PT ;  /* 0x000000ff3a00720c */ /* 0x000fe40003f25270 */
[----:B------:R-:W-:Y:S02]  /*34c0*/  P2R R88, PR, RZ, 0x40 ;  /* 0x00000040ff587803 */ /* 0x000fe40000000000 */
[----:B------:R-:W-:Y:S02]  /*34d0*/  ISETP.NE.AND P6, PT, R62, RZ, PT ;  /* 0x000000ff3e00720c */ /* 0x000fe40003fc5270 */
[----:B------:R-:W-:Y:S02]  /*34e0*/  SEL R32, RZ, 0x1, !P1 ;  /* 0x00000001ff207807 */ /* 0x000fe40004800000 */
[----:B------:R-:W-:Y:S02]  /*34f0*/  ISETP.NE.AND P1, PT, R81, RZ, PT ;  /* 0x000000ff5100720c */ /* 0x000fe40003f25270 */
[----:B------:R-:W-:-:S02]  /*3500*/  P2R R87, PR, RZ, 0x40 ;  /* 0x00000040ff577803 */ /* 0x000fc40000000000 */
[----:B------:R-:W-:Y:S02]  /*3510*/  ISETP.NE.AND P6, PT, R59, RZ, PT ;  /* 0x000000ff3b00720c */ /* 0x000fe40003fc5270 */
[----:B------:R-:W-:Y:S02]  /*3520*/  SEL R33, RZ, 0x1, !P1 ;  /* 0x00000001ff217807 */ /* 0x000fe40004800000 */
[----:B------:R-:W-:Y:S02]  /*3530*/  ISETP.NE.AND P1, PT, R82, RZ, PT ;  /* 0x000000ff5200720c */ /* 0x000fe40003f25270 */
[----:B------:R-:W-:Y:S02]  /*3540*/  P2R R82, PR, RZ, 0x40 ;  /* 0x00000040ff527803 */ /* 0x000fe40000000000 */
[----:B------:R-:W-:-:S04]  /*3550*/  ISETP.NE.AND P6, PT, R156, RZ, PT ;  /* 0x000000ff9c00720c */ /* 0x000fc80003fc5270 */
[----:B------:R-:W-:Y:S02]  /*3560*/  P2R R81, PR, RZ, 0x40 ;  /* 0x00000040ff517803 */ /* 0x000fe40000000000 */
[----:B------:R-:W-:Y:S02]  /*3570*/  ISETP.NE.AND P6, PT, R155, RZ, PT ;  /* 0x000000ff9b00720c */ /* 0x000fe40003fc5270 */
[----:B------:R-:W-:Y:S02]  /*3580*/  P2R R50, PR, RZ, 0x20 ;  /* 0x00000020ff327803 */ /* 0x000fe40000000000 */
[----:B------:R-:W-:Y:S02]  /*3590*/  ISETP.NE.AND P5, PT, R80, RZ, PT ;  /* 0x000000ff5000720c */ /* 0x000fe40003fa5270 */
        /* <DEDUP_REMOVED lines=24> */
[----:B------:R-:W-:Y:S02]  /*3720*/  SEL R34, RZ, 0x1, !P1 ;  /* 0x00000001ff227807 */ /* 0x000fe40004800000 */
[----:B------:R-:W-:Y:S02]  /*3730*/  P2R R56, PR, RZ, 0x40 ;  /* 0x00000040ff387803 */ /* 0x000fe40000000000 */
[----:B------:R-:W-:Y:S02]  /*3740*/  ISETP.NE.AND P6, PT, R54, RZ, PT ;  /* 0x000000ff3600720c */ /* 0x000fe40003fc5270 */
[----:B------:R-:W-:-:S02]  /*3750*/  ISETP.NE.AND P1, PT, R130, RZ, PT ;  /* 0x000000ff8200720c */ /* 0x000fc40003f25270 */
[----:B------:R-:W-:Y:S02]  /*3760*/  P2R R54, PR, RZ, 0x40 ;  /* 0x00000040ff367803 */ /* 0x000fe40000000000 */
[----:B------:R-:W-:Y:S02]  /*3770*/  SEL R35, RZ, 0x1, !P1 ;  /* 0x00000001ff237807 */ /* 0x000fe40004800000 */
[----:B------:R-:W-:Y:S02]  /*3780*/  ISETP.NE.AND P6, PT, R52, RZ, PT ;  /* 0x000000ff3400720c */ /* 0x000fe40003fc5270 */
[----:B------:R-:W-:Y:S02]  /*3790*/  ISETP.NE.AND P1, PT, R157, RZ, PT ;  /* 0x000000ff9d00720c */ /* 0x000fe40003f25270 */
[----:B------:R-:W-:Y:S02]  /*37a0*/  P2R R53, PR, RZ, 0x40 ;  /* 0x00000040ff357803 */ /* 0x000fe40000000000 */
[----:B------:R-:W-:-:S02]  /*37b0*/  SEL R36, RZ, 0x1, !P1 ;  /* 0x00000001ff247807 */ /* 0x000fc40004800000 */
[----:B------:R-:W-:Y:S02]  /*37c0*/  ISETP.NE.AND P6, PT, R150, RZ, PT ;  /* 0x000000ff9600720c */ /* 0x000fe40003fc5270 */
[----:B------:R-:W-:Y:S02]  /*37d0*/  ISETP.NE.AND P1, PT, R158, RZ, PT ;  /* 0x000000ff9e00720c */ /* 0x000fe40003f25270 */
[----:B------:R-:W-:Y:S02]  /*37e0*/  P2R R52, PR, RZ, 0x40 ;  /* 0x00000040ff347803 */ /* 0x000fe40000000000 */
[----:B------:R-:W-:Y:S02]  /*37f0*/  SEL R37, RZ, 0x1, !P1 ;  /* 0x00000001ff257807 */ /* 0x000fe40004800000 */
[----:B------:R-:W-:Y:S02]  /*3800*/  ISETP.NE.AND P6, PT, R148, RZ, PT ;  /* 0x000000ff9400720c */ /* 0x000fe40003fc5270 */
[----:B------:R-:W-:-:S02]  /*3810*/  ISETP.NE.AND P1, PT, R159, RZ, PT ;  /* 0x000000ff9f00720c */ /* 0x000fc40003f25270 */
[----:B------:R-:W-:Y:S02]  /*3820*/  P2R R51, PR, RZ, 0x40 ;  /* 0x00000040ff337803 */ /* 0x000fe40000000000 */
[----:B------:R-:W-:Y:S02]  /*3830*/  SEL R2, R2, 0x2, P1 ;  /* 0x0000000202027807 */ /* 0x000fe40000800000 */
[----:B------:R-:W-:Y:S02]  /*3840*/  ISETP.NE.AND P6, PT, R147, RZ, PT ;  /* 0x000000ff9300720c */ /* 0x000fe40003fc5270 */
[----:B------:R-:W-:Y:S02]  /*3850*/  ISETP.NE.AND P1, PT, R160, RZ, PT ;  /* 0x000000ffa000720c */ /* 0x000fe40003f25270 */
[----:B------:R-:W-:Y:S02]  /*3860*/  SEL R35, R35, 0x2, P6 ;  /* 0x0000000223237807 */ /* 0x000fe40003000000 */
[----:B------:R-:W-:-:S02]  /*3870*/  SEL R3, R3, 0x2, P1 ;  /* 0x0000000203037807 */ /* 0x000fc40000800000 */
[----:B------:R-:W-:Y:S02]  /*3880*/  ISETP.NE.AND P6, PT, R51, RZ, PT ;  /* 0x000000ff3300720c */ /* 0x000fe40003fc5270 */
[----:B------:R-:W-:Y:S02]  /*3890*/  ISETP.NE.AND P1, PT, R161, RZ, PT ;  /* 0x000000ffa100720c */ /* 0x000fe40003f25270 */
[----:B------:R-:W-:Y:S02]  /*38a0*/  SEL R36, R36, 0x2, P6 ;  /* 0x0000000224247807 */ /* 0x000fe40003000000 */
[----:B------:R-:W-:Y:S02]  /*38b0*/  SEL R20, R20, 0x2, P1 ;  /* 0x0000000214147807 */ /* 0x000fe40000800000 */
[----:B------:R-:W-:Y:S02]  /*38c0*/  ISETP.NE.AND P6, PT, R52, RZ, PT ;  /* 0x000000ff3400720c */ /* 0x000fe40003fc5270 */
[----:B------:R-:W-:-:S02]  /*38d0*/  ISETP.NE.AND P1, PT, R162, RZ, PT ;  /* 0x000000ffa200720c */ /* 0x000fc40003f25270 */
[----:B------:R-:W-:Y:S02]  /*38e0*/  SEL R37, R37, 0x2, P6 ;  /* 0x0000000225257807 */ /* 0x000fe40003000000 */
[----:B------:R-:W-:Y:S02]  /*38f0*/  SEL R21, R21, 0x2, P1 ;  /* 0x0000000215157807 */ /* 0x000fe40000800000 */
[----:B------:R-:W-:-:S04]  /*3900*/  ISETP.NE.AND P6, PT, R53, RZ, PT ;  /* 0x000000ff3500720c */ /* 0x000fc80003fc5270 */
[----:B------:R-:W-:Y:S02]  /*3910*/  SEL R21, R21, 0x3, P6 ;  /* 0x0000000315157807 */ /* 0x000fe40003000000 */
[----:B------:R-:W-:-:S04]  /*3920*/  ISETP.NE.AND P6, PT, R54, RZ, PT ;  /* 0x000000ff3600720c */ /* 0x000fc80003fc5270 */
[----:B------:R-:W-:Y:S02]  /*3930*/  SEL R20, R20, 0x3, P6 ;  /* 0x0000000314147807 */ /* 0x000fe40003000000 */
[----:B------:R-:W-:-:S04]  /*3940*/  ISETP.NE.AND P6, PT, R56, RZ, PT ;  /* 0x000000ff3800720c */ /* 0x000fc80003fc5270 */
[----:B------:R-:W-:Y:S02]  /*3950*/  SEL R3, R3, 0x3, P6 ;  /* 0x0000000303037807 */ /* 0x000fe40003000000 */
[----:B------:R-:W-:Y:S02]  /*3960*/  ISETP.NE.AND P6, PT, R57, RZ, PT ;  /* 0x000000ff3900720c */ /* 0x000fe40003fc5270 */
[----:B------:R-:W-:Y:S02]  /*3970*/  SEL R25, R25, 0x2, P5 ;  /* 0x0000000219197807 */ /* 0x000fe40002800000 */
[----:B------:R-:W-:Y:S02]  /*3980*/  SEL R2, R2, 0x3, P6 ;  /* 0x0000000302027807 */ /* 0x000fe40003000000 */
[----:B------:R-:W-:Y:S02]  /*3990*/  ISETP.NE.AND P6, PT, R58, RZ, PT ;  /* 0x000000ff3a00720c */ /* 0x000fe40003fc5270 */
[----:B------:R-:W-:-:S02]  /*39a0*/  ISETP.NE.AND P1, PT, R163, RZ, PT ;  /* 0x000000ffa300720c */ /* 0x000fc40003f25270 */
[----:B------:R-:W-:Y:S02]  /*39b0*/  SEL R25, R25, 0x3, P6 ;  /* 0x0000000319197807 */ /* 0x000fe40003000000 */
        /* <DEDUP_REMOVED lines=8> */
[----:B------:R-:W-:Y:S02]  /*3a40*/  ISETP.NE.AND P6, PT, R61, RZ, PT ;  /* 0x000000ff3d00720c */ /* 0x000fe40003fc5270 */
[----:B------:R-:W-:Y:S02]  /*3a50*/  P2R R43, PR, RZ, 0x1 ;  /* 0x00000001ff2b7803 */ /* 0x000fe40000000000 */
[----:B------:R-:W-:-:S02]  /*3a60*/  SEL R22, R22, 0x3, P6 ;  /* 0x0000000316167807 */ /* 0x000fc40003000000 */
[----:B------:R-:W-:Y:S02]  /*3a70*/  SEL R33, R33, 0x2, P1 ;  /* 0x0000000221217807 */ /* 0x000fe40000800000 */
[----:B------:R-:W-:Y:S02]  /*3a80*/  ISETP.NE.AND P6, PT, R62, RZ, PT ;  /* 0x000000ff3e00720c */ /* 0x000fe40003fc5270 */
[----:B------:R-:W-:Y:S02]  /*3a90*/  ISETP.NE.AND P0, PT, R128, RZ, PT ;  /* 0x000000ff8000720c */ /* 0x000fe40003f05270 */
[----:B------:R-:W-:Y:S02]  /*3aa0*/  SEL R33, R33, 0x3, P6 ;  /* 0x0000000321217807 */ /* 0x000fe40003000000 */
[----:B------:R-:W-:Y:S02]  /*3ab0*/  SEL R32, R32, 0x2, P0 ;  /* 0x0000000220207807 */ /* 0x000fe40000000000 */
[----:B------:R-:W-:-:S02]  /*3ac0*/  ISETP.NE.AND P6, PT, R75, RZ, PT ;  /* 0x000000ff4b00720c */ /* 0x000fc40003fc5270 */
[----:B------:R-:W-:Y:S02]  /*3ad0*/  SEL R27, R27, 0x2, P3 ;  /* 0x000000021b1b7807 */ /* 0x000fe40001800000 */
[----:B------:R-:W-:Y:S02]  /*3ae0*/  SEL R32, R32, 0x3, P6 ;  /* 0x0000000320207807 */ /* 0x000fe40003000000 */
[----:B------:R-:W-:Y:S02]  /*3af0*/  ISETP.NE.AND P6, PT, R76, RZ, PT ;  /* 0x000000ff4c00720c */ /* 0x000fe40003fc5270 */
[----:B------:R-:W-:Y:S02]  /*3b00*/  SEL R26, R26, 0x2, P4 ;  /* 0x000000021a1a7807 */ /* 0x000fe40002000000 */
[----:B------:R-:W-:Y:S02]  /*3b10*/  SEL R27, R27, 0x3, P6 ;  /* 0x000000031b1b7807 */ /* 0x000fe40003000000 */
[----:B------:R-:W-:-:S04]  /*3b20*/  ISETP.NE.AND P6, PT, R77, RZ, PT ;  /* 0x000000ff4d00720c */ /* 0x000fc80003fc5270 */
[----:B------:R-:W-:Y:S02]  /*3b30*/  SEL R26, R26, 0x3, P6 ;  /* 0x000000031a1a7807 */ /* 0x000fe40003000000 */
[----:B------:R-:W-:-:S04]  /*3b40*/  ISETP.NE.AND P6, PT, R78, RZ, PT ;  /* 0x000000ff4e00720c */ /* 0x000fc80003fc5270 */
[----:B------:R-:W-:Y:S02]  /*3b50*/  SEL R37, R37, 0x3, P6 ;  /* 0x0000000325257807 */ /* 0x000fe40003000000 */
[----:B------:R-:W-:Y:S02]  /*3b60*/  ISETP.NE.AND P6, PT, R79, RZ, PT ;  /* 0x000000ff4f00720c */ /* 0x000fe40003fc5270 */
[----:B------:R-:W-:Y:S02]  /*3b70*/  P2R R40, PR, RZ, 0x4 ;  /* 0x00000004ff287803 */ /* 0x000fe40000000000 */
        /* <DEDUP_REMOVED lines=80> */
[----:B------:R-:W-:Y:S02]  /*4080*/  ISETP.NE.AND P4, PT, R90, RZ, PT ;  /* 0x000000ff5a00720c */ /* 0x000fe40003f85270 */
[----:B------:R-:W-:Y:S02]  /*4090*/  SEL R3, R3, 0x5, P6 ;  /* 0x0000000503037807 */ /* 0x000fe40003000000 */
[----:B------:R-:W-:Y:S02]  /*40a0*/  ISETP.NE.AND P6, PT, R57, RZ, PT ;  /* 0x000000ff3900720c */ /* 0x000fe40003fc5270 */
[----:B------:R-:W-:-:S02]  /*40b0*/  SEL R25, R25, 0x4, P4 ;  /* 0x0000000419197807 */ /* 0x000fc40002000000 */
[----:B------:R-:W-:Y:S02]  /*40c0*/  SEL R2, R2, 0x5, P6 ;  /* 0x0000000502027807 */ /* 0x000fe40003000000 */
[----:B------:R-:W-:Y:S02]  /*40d0*/  ISETP.NE.AND P6, PT, R58, RZ, PT ;  /* 0x000000ff3a00720c */ /* 0x000fe40003fc5270 */
[----:B------:R-:W-:Y:S02]  /*40e0*/  ISETP.NE.AND P5, PT, R89, RZ, PT ;  /* 0x000000ff5900720c */ /* 0x000fe40003fa5270 */
[----:B------:R-:W-:Y:S02]  /*40f0*/  SEL R25, R25, 0x5, P6 ;  /* 0x0000000519197807 */ /* 0x000fe40003000000 */
        /* <DEDUP_REMOVED lines=13> */
[----:B------:R-:W-:-:S02]  /*41d0*/  ISETP.NE.AND P6, PT, R67, RZ, PT ;  /* 0x000000ff4300720c */ /* 0x000fc40003fc5270 */
[----:B------:R-:W-:Y:S02]  /*41e0*/  ISETP.NE.AND P0, PT, R118, RZ, PT ;  /* 0x000000ff7600720c */ /* 0x000fe40003f05270 */
[----:B------:R-:W-:Y:S02]  /*41f0*/  SEL R32, R32, 0x5, P6 ;  /* 0x0000000520207807 */ /* 0x000fe40003000000 */
[----:B------:R-:W-:Y:S02]  /*4200*/  SEL R27, R27, 0x4, P0 ;  /* 0x000000041b1b7807 */ /* 0x000fe40000000000 */
[----:B------:R-:W-:Y:S02]  /*4210*/  ISETP.NE.AND P6, PT, R68, RZ, PT ;  /* 0x000000ff4400720c */ /* 0x000fe40003fc5270 */
[----:B------:R-:W-:Y:S02]  /*4220*/  ISETP.NE.AND P3, PT, R116, RZ, PT ;  /* 0x000000ff7400720c */ /* 0x000fe40003f65270 */
[----:B------:R-:W-:-:S02]  /*4230*/  SEL R27, R27, 0x5, P6 ;  /* 0x000000051b1b7807 */ /* 0x000fc40003000000 */
        /* <DEDUP_REMOVED lines=8> */
[----:B------:R-:W-:-:S04]  /*42c0*/  ISETP.NE.AND P6, PT, R76, RZ, PT ;  /* 0x000000ff4c00720c */ /* 0x000fc80003fc5270 */
[----:B------:R-:W-:Y:S02]  /*42d0*/  SEL R38, R35, 0x5, P6 ;  /* 0x0000000523267807 */ /* 0x000fe40003000000 */
        /* <DEDUP_REMOVED lines=26> */
[----:B------:R-:W-:Y:S02]  /*4480*/  ISETP.NE.AND P6, PT, R77, RZ, PT ;  /* 0x000000ff4d00720c */ /* 0x000fe40003fc5270 */
[----:B------:R-:W-:Y:S02]  /*4490*/  P2R R45, PR, RZ, 0x2 ;  /* 0x00000002ff2d7803 */ /* 0x000fe40000000000 */
[----:B------:R-:W-:Y:S02]  /*44a0*/  ISETP.NE.AND P1, PT, R44, RZ, PT ;  /* 0x000000ff2c00720c */ /* 0x000fe40003f25270 */
[----:B------:R-:W-:-:S02]  /*44b0*/  SEL R39, R34, 0x5, P6 ;  /* 0x0000000522277807 */ /* 0x000fc40003000000 */
[----:B------:R-:W-:Y:S02]  /*44c0*/  ISETP.NE.AND P6, PT, R78, RZ, PT ;  /* 0x000000ff4e00720c */ /* 0x000fe40003fc5270 */
[----:B------:R-:W-:Y:S02]  /*44d0*/  ISETP.NE.AND P0, PT, R117, RZ, PT ;  /* 0x000000ff7500720c */ /* 0x000fe40003f05270 */
[----:B------:R-:W-:Y:S02]  /*44e0*/  P2R R27, PR, RZ, 0x2 ;  /* 0x00000002ff1b7803 */ /* 0x000fe40000000000 */
[----:B------:R-:W-:Y:S02]  /*44f0*/  ISETP.NE.AND P1, PT, R42, RZ, PT ;  /* 0x000000ff2a00720c */ /* 0x000fe40003f25270 */
[----:B------:R-:W-:Y:S02]  /*4500*/  SEL R2, R2, 0x6, P6 ;  /* 0x0000000602027807 */ /* 0x000fe40003000000 */
[----:B------:R-:W-:-:S02]  /*4510*/  ISETP.NE.AND P6, PT, R79, RZ, PT ;  /* 0x000000ff4f00720c */ /* 0x000fc40003fc5270 */
[----:B------:R-:W-:Y:S02]  /*4520*/  SEL R34, R26, 0x6, P0 ;  /* 0x000000061a227807 */ /* 0x000fe40000000000 */
[----:B------:R-:W-:Y:S02]  /*4530*/  P2R R26, PR, RZ, 0x2 ;  /* 0x00000002ff1a7803 */ /* 0x000fe40000000000 */
[----:B------:R-:W-:Y:S02]  /*4540*/  ISETP.NE.AND P1, PT, R103, RZ, PT ;  /* 0x000000ff6700720c */ /* 0x000fe40003f25270 */
[----:B------:R-:W-:Y:S02]  /*4550*/  SEL R3, R3, 0x6, P6 ;  /* 0x0000000603037807 */ /* 0x000fe40003000000 */
[----:B------:R-:W-:Y:S02]  /*4560*/  ISETP.NE.AND P6, PT, R80, RZ, PT ;  /* 0x000000ff5000720c */ /* 0x000fe40003fc5270 */
[----:B------:R-:W-:-:S02]  /*4570*/  SEL R33, R33, 0x6, P1 ;  /* 0x0000000621217807 */ /* 0x000fc40000800000 */
[----:B------:R-:W-:Y:S02]  /*4580*/  ISETP.NE.AND P1, PT, R26, RZ, PT ;  /* 0x000000ff1a00720c */ /* 0x000fe40003f25270 */
[----:B------:R-:W-:Y:S02]  /*4590*/  SEL R20, R20, 0x6, P6 ;  /* 0x0000000614147807 */ /* 0x000fe40003000000 */
        /* <DEDUP_REMOVED lines=11> */
[----:B------:R-:W-:Y:S02]  /*4650*/  P2R R65, PR, RZ, 0x40 ;  /* 0x00000040ff417803 */ /* 0x000fe40000000000 */
[----:B------:R-:W-:Y:S02]  /*4660*/  ISETP.NE.AND P6, PT, R140, RZ, PT ;  /* 0x000000ff8c00720c */ /* 0x000fe40003fc5270 */
[----:B------:R-:W-:Y:S02]  /*4670*/  SEL R37, R37, 0x6, P1 ;  /* 0x0000000625257807 */ /* 0x000fe40000800000 */
[----:B------:R-:W-:Y:S02]  /*4680*/  ISETP.NE.AND P1, PT, R51, RZ, PT ;  /* 0x000000ff3300720c */ /* 0x000fe40003f25270 */
[----:B------:R-:W-:-:S02]  /*4690*/  P2R R64, PR, RZ, 0x40 ;  /* 0x00000040ff407803 */ /* 0x000fc40000000000 */
[----:B------:R-:W-:Y:S02]  /*46a0*/  ISETP.NE.AND P6, PT, R138, RZ, PT ;  /* 0x000000ff8a00720c */ /* 0x000fe40003fc5270 */
[----:B------:R-:W-:Y:S02]  /*46b0*/  SEL R21, R21, 0x7, P1 ;  /* 0x0000000715157807 */ /* 0x000fe40000800000 */
[----:B------:R-:W-:Y:S02]  /*46c0*/  ISETP.NE.AND P1, PT, R52, RZ, PT ;  /* 0x000000ff3400720c */ /* 0x000fe40003f25270 */
[----:B------:R-:W-:Y:S02]  /*46d0*/  P2R R63, PR, RZ, 0x40 ;  /* 0x00000040ff3f7803 */ /* 0x000fe40000000000 */
[----:B------:R-:W-:Y:S02]  /*46e0*/  ISETP.NE.AND P6, PT, R137, RZ, PT ;  /* 0x000000ff8900720c */ /* 0x000fe40003fc5270 */
[----:B------:R-:W-:-:S02]  /*46f0*/  SEL R20, R20, 0x7, P1 ;  /* 0x0000000714147807 */ /* 0x000fc40000800000 */
[----:B------:R-:W-:Y:S02]  /*4700*/  ISETP.NE.AND P1, PT, R53, RZ, PT ;  /* 0x000000ff3500720c */ /* 0x000fe40003f25270 */
[----:B------:R-:W-:Y:S02]  /*4710*/  P2R R44, PR, RZ, 0x40 ;  /* 0x00000040ff2c7803 */ /* 0x000fe40000000000 */
[----:B------:R-:W-:Y:S02]  /*4720*/  ISETP.NE.AND P6, PT, R133, RZ, PT ;  /* 0x000000ff8500720c */ /* 0x000fe40003fc5270 */
[----:B------:R-:W-:Y:S02]  /*4730*/  SEL R3, R3, 0x7, P1 ;  /* 0x0000000703037807 */ /* 0x000fe40000800000 */
[----:B------:R-:W-:Y:S02]  /*4740*/  ISETP.NE.AND P1, PT, R54, RZ, PT ;  /* 0x000000ff3600720c */ /* 0x000fe40003f25270 */
[----:B------:R-:W-:-:S02]  /*4750*/  ISETP.NE.AND P3, PT, R98, RZ, PT ;  /* 0x000000ff6200720c */ /* 0x000fc40003f65270 */
[----:B------:R-:W-:Y:S02]  /*4760*/  P2R R42, PR, RZ, 0x40 ;  /* 0x00000040ff2a7803 */ /* 0x000fe40000000000 */
[----:B------:R-:W-:Y:S02]  /*4770*/  ISETP.NE.AND P6, PT, R132, RZ, PT ;  /* 0x000000ff8400720c */ /* 0x000fe40003fc5270 */
[----:B------:R-:W-:Y:S02]  /*4780*/  SEL R2, R2, 0x7, P1 ;  /* 0x0000000702027807 */ /* 0x000fe40000800000 */
[----:B------:R-:W-:Y:S02]  /*4790*/  SEL R25, R25, 0x6, P3 ;  /* 0x0000000619197807 */ /* 0x000fe40001800000 */
[----:B------:R-:W-:Y:S02]  /*47a0*/  ISETP.NE.AND P1, PT, R56, RZ, PT ;  /* 0x000000ff3800720c */ /* 0x000fe40003f25270 */
[----:B------:R-:W-:-:S02]  /*47b0*/  ISETP.NE.AND P4, PT, R97, RZ, PT ;  /* 0x000000ff6100720c */ /* 0x000fc40003f85270 */
[----:B------:R-:W-:Y:S02]  /*47c0*/  SEL R38, R38, 0x7, P6 ;  /* 0x0000000726267807 */ /* 0x000fe40003000000 */
[----:B------:R-:W-:Y:S02]  /*47d0*/  ISETP.NE.AND P6, PT, R42, RZ, PT ;  /* 0x000000ff2a00720c */ /* 0x000fe40003fc5270 */
[----:B------:R-:W1:Y:S01]  /*47e0*/  S2R R42, SR_TID.X ;  /* 0x00000000002a7919 */ /* 0x000e620000002100 */
[----:B------:R-:W-:Y:S02]  /*47f0*/  SEL R25, R25, 0x7, P1 ;  /* 0x0000000719197807 */ /* 0x000fe40000800000 */
[----:B------:R-:W-:Y:S02]  /*4800*/  SEL R24, R24, 0x6, P4 ;  /* 0x0000000618187807 */ /* 0x000fe40002000000 */
[----:B------:R-:W-:Y:S02]  /*4810*/  ISETP.NE.AND P1, PT, R57, RZ, PT ;  /* 0x000000ff3900720c */ /* 0x000fe40003f25270 */
[----:B------:R-:W-:-:S02]  /*4820*/  ISETP.NE.AND P5, PT, R96, RZ, PT ;  /* 0x000000ff6000720c */ /* 0x000fc40003fa5270 */
[----:B------:R-:W-:Y:S02]  /*4830*/  SEL R24, R24, 0x7, P1 ;  /* 0x0000000718187807 */ /* 0x000fe40000800000 */
[----:B------:R-:W-:Y:S02]  /*4840*/  SEL R23, R23, 0x6, P5 ;  /* 0x0000000617177807 */ /* 0x000fe40002800000 */
[----:B------:R-:W-:Y:S01]  /*4850*/  ISETP.NE.AND P1, PT, R58, RZ, PT ;  /* 0x000000ff3a00720c */ /* 0x000fe20003f25270 */
[----:B------:R-:W2:Y:S01]  /*4860*/  S2UR UR5, SR_CgaCtaId ;  /* 0x00000000000579c3 */ /* 0x000ea20000008800 */
        /* <DEDUP_REMOVED lines=8> */
[----:B------:R-:W-:-:S02]  /*48f0*/  ISETP.NE.AND P2, PT, R121, RZ, PT ;  /* 0x000000ff7900720c */ /* 0x000fc40003f45270 */
[----:B------:R-:W-:Y:S02]  /*4900*/  SEL R33, R33, 0x7, P1 ;  /* 0x0000000721217807 */ /* 0x000fe40000800000 */
[----:B------:R-:W-:Y:S02]  /*4910*/  SEL R22, R20, 0x8, P6 ;  /* 0x0000000814167807 */ /* 0x000fe40003000000 */
[----:B------:R-:W-:Y:S02]  /*4920*/  SEL R32, R32, 0x6, P2 ;  /* 0x0000000620207807 */ /* 0x000fe40001000000 */
[----:B------:R-:W-:Y:S02]  /*4930*/  ISETP.NE.AND P1, PT, R61, RZ, PT ;  /* 0x000000ff3d00720c */ /* 0x000fe40003f25270 */
[----:B------:R-:W-:Y:S02]  /*4940*/  ISETP.NE.AND P6, PT, R64, RZ, PT ;  /* 0x000000ff4000720c */ /* 0x000fe40003fc5270 */
[----:B------:R-:W-:-:S02]  /*4950*/  SEL R32, R32, 0x7, P1 ;  /* 0x0000000720207807 */ /* 0x000fc40000800000 */
[----:B------:R-:W-:Y:S02]  /*4960*/  SEL R21, R3, 0x8, P6 ;  /* 0x0000000803157807 */ /* 0x000fe40003000000 */
[----:B------:R-:W-:Y:S02]  /*4970*/  ISETP.NE.AND P1, PT, R62, RZ, PT ;  /* 0x000000ff3e00720c */ /* 0x000fe40003f25270 */
[----:B------:R-:W-:Y:S02]  /*4980*/  ISETP.NE.AND P6, PT, R65, RZ, PT ;  /* 0x000000ff4100720c */ /* 0x000fe40003fc5270 */
[----:B------:R-:W-:Y:S02]  /*4990*/  SEL R35, R35, 0x7, P1 ;  /* 0x0000000723237807 */ /* 0x000fe40000800000 */
[----:B------:R-:W-:Y:S01]  /*49a0*/  SEL R20, R2, 0x8, P6 ;  /* 0x0000000802147807 */ /* 0x000fe20003000000 */
[----:B-1----:R-:W-:Y:S01]  /*49b0*/  IMAD.SHL.U32 R2, R42, 0x100, RZ ;  /* 0x000001002a027824 */ /* 0x002fe200078e00ff */
[----:B------:R-:W-:Y:S01]  /*49c0*/  ISETP.NE.AND P1, PT, R41, RZ, PT ;  /* 0x000000ff2900720c */ /* 0x000fe20003f25270 */
[----:B------:R-:W-:Y:S01]  /*49d0*/  UMOV UR4, 0x400 ;  /* 0x0000040000047882 */ /* 0x000fe20000000000 */
[----:B------:R-:W-:Y:S01]  /*49e0*/  SHF.R.U32.HI R41, RZ, 0x4, R42 ;  /* 0x00000004ff297819 */ /* 0x000fe2000001162a */
[----:B--2---:R-:W-:Y:S01]  /*49f0*/  UPRMT UR4, UR5, 0x654, UR4 ;  /* 0x0000065405047896 */ /* 0x004fe20008000004 */
[----:B------:R-:W-:-:S02]  /*4a00*/  ISETP.NE.AND P2, PT, R114, RZ, PT ;  /* 0x000000ff7200720c */ /* 0x000fc40003f45270 */
[----:B------:R-:W-:Y:S02]  /*4a10*/  SGXT.U32 R41, R41, 0x4 ;  /* 0x000000042929781a */ /* 0x000fe40000000000 */
[----:B------:R-:W-:Y:S02]  /*4a20*/  LOP3.LUT R2, R2, 0xf00, RZ, 0xc0, !PT ;  /* 0x00000f0002027812 */ /* 0x000fe400078ec0ff */
[----:B------:R-:W-:Y:S02]  /*4a30*/  SEL R34, R34, 0x7, P2 ;  /* 0x0000000722227807 */ /* 0x000fe40001000000 */
[----:B------:R-:W-:Y:S02]  /*4a40*/  ISETP.NE.AND P2, PT, R40, RZ, PT ;  /* 0x000000ff2800720c */ /* 0x000fe40003f45270 */
[C---:B------:R-:W-:Y:S01]  /*4a50*/  LOP3.LUT R40, R2.reuse, R41, RZ, 0xfc, !PT ;  /* 0x0000002902287212 */ /* 0x040fe200078efcff */
[----:B------:R-:W-:Y:S01]  /*4a60*/  VIADD R41, R2, UR4 ;  /* 0x0000000402297c36 */ /* 0x000fe20008000000 */
[----:B------:R-:W-:-:S03]  /*4a70*/  ISETP.NE.AND P0, PT, R152, RZ, PT ;  /* 0x000000ff9800720c */ /* 0x000fc60003f05270 */
[----:B------:R-:W-:Y:S01]  /*4a80*/  IMAD R40, R40, 0x4, R41 ;  /* 0x0000000428287824 */ /* 0x000fe200078e0229 */
[----:B------:R-:W-:Y:S02]  /*4a90*/  SEL R27, R27, 0x8, P0 ;  /* 0x000000081b1b7807 */ /* 0x000fe40000000000 */
[----:B------:R-:W-:Y:S01]  /*4aa0*/  ISETP.NE.AND P0, PT, R43, RZ, PT ;  /* 0x000000ff2b00720c */ /* 0x000fe20003f05270 */
[----:B------:R-:W-:Y:S01]  /*4ab0*/  IMAD.SHL.U32 R43, R42, 0x4, RZ ;  /* 0x000000042a2b7824 */ /* 0x000fe200078e00ff */
[----:B------:R-:W-:Y:S04]  /*4ac0*/  STS [R40], R28 ;  /* 0x0000001c28007388 */ /* 0x000fe80000000800 */
[----:B------:R-:W-:Y:S04]  /*4ad0*/  STS [R40+0x50], R29 ;  /* 0x0000501d28007388 */ /* 0x000fe80000000800 */
[----:B------:R-:W-:Y:S04]  /*4ae0*/  STS [R40+0xa0], R30 ;  /* 0x0000a01e28007388 */ /* 0x000fe80000000800 */
[----:B------:R-:W-:Y:S04]  /*4af0*/  STS [R40+0xf0], R31 ;  /* 0x0000f01f28007388 */ /* 0x000fe80000000800 */
[----:B------:R-:W-:Y:S04]  /*4b00*/  STS [R40+0x140], R4 ;  /* 0x0001400428007388 */ /* 0x000fe80000000800 */
[----:B------:R-:W-:Y:S04]  /*4b10*/  STS [R40+0x190], R5 ;  /* 0x0001900528007388 */ /* 0x000fe80000000800 */
[----:B------:R-:W-:Y:S04]  /*4b20*/  STS [R40+0x1e0], R6 ;  /* 0x0001e00628007388 */ /* 0x000fe80000000800 */
[----:B------:R-:W-:Y:S04]  /*4b30*/  STS [R40+0x230], R7 ;  /* 0x0002300728007388 */ /* 0x000fe80000000800 */
[----:B------:R-:W-:Y:S04]  /*4b40*/  STS [R40+0x280], R8 ;  /* 0x0002800828007388 */ /* 0x000fe80000000800 */
[----:B------:R1:W-:Y:S04]  /*4b50*/  STS [R40+0x2d0], R9 ;  /* 0x0002d00928007388 */ /* 0x0003e80000000800 */
[----:B------:R-:W-:Y:S04]  /*4b60*/  STS [R40+0x320], R10 ;  /* 0x0003200a28007388 */ /* 0x000fe80000000800 */
[----:B------:R2:W-:Y:S04]  /*4b70*/  STS [R40+0x370], R11 ;  /* 0x0003700b28007388 */ /* 0x0005e80000000800 */
[----:B------:R-:W-:Y:S04]  /*4b80*/  STS [R40+0x3c0], R16 ;  /* 0x0003c01028007388 */ /* 0x000fe80000000800 */
[----:B------:R-:W-:Y:S04]  /*4b90*/  STS [R40+0x410], R17 ;  /* 0x0004101128007388 */ /* 0x000fe80000000800 */
[----:B------:R-:W-:Y:S04]  /*4ba0*/  STS [R40+0x460], R18 ;  /* 0x0004601228007388 */ /* 0x000fe80000000800 */
[----:B------:R-:W-:Y:S01]  /*4bb0*/  STS [R40+0x4b0], R19 ;  /* 0x0004b01328007388 */ /* 0x000fe20000000800 */
[----:B------:R-:W-:Y:S01]  /*4bc0*/  IMAD.SHL.U32 R3, R13, 0x4, RZ ;  /* 0x000000040d037824 */ /* 0x000fe200078e00ff */
[----:B------:R-:W-:Y:S01]  /*4bd0*/  LOP3.LUT R2, R43, 0x3fc, RZ, 0xc0, !PT ;  /* 0x000003fc2b027812 */ /* 0x000fe200078ec0ff */
[----:B-1----:R-:W1:Y:S03]  /*4be0*/  LDC.64 R8, c[0x0][0x218] ;  /* 0x00008600ff087b82 */ /* 0x002e660000000a00 */
[----:B------:R-:W-:-:S02]  /*4bf0*/  LOP3.LUT R3, R14, 0xc, R3, 0xf8, !PT ;  /* 0x0000000c0e037812 */ /* 0x000fc400078ef803 */
[C---:B------:R-:W-:Y:S02]  /*4c00*/  LOP3.LUT R41, R2.reuse, 0x400, RZ, 0xfc, !PT ;  /* 0x0000040002297812 */ /* 0x040fe400078efcff */
[----:B------:R-:W-:Y:S02]  /*4c10*/  LOP3.LUT R43, R2, 0x800, RZ, 0xfc, !PT ;  /* 0x00000800022b7812 */ /* 0x000fe400078efcff */
[----:B------:R-:W-:Y:S02]  /*4c20*/  LOP3.LUT R14, R42, 0xfc, RZ, 0xc0, !PT ;  /* 0x000000fc2a0e7812 */ /* 0x000fe400078ec0ff */
[----:B------:R-:W-:Y:S02]  /*4c30*/  LOP3.LUT R45, R2, 0xc00, RZ, 0xfc, !PT ;  /* 0x00000c00022d7812 */ /* 0x000fe400078efcff */
[----:B------:R-:W-:Y:S02]  /*4c40*/  SEL R36, R36, 0x7, P1 ;  /* 0x0000000724247807 */ /* 0x000fe40000800000 */
[----:B------:R-:W-:-:S02]  /*4c50*/  LOP3.LUT R42, R41, 0x7f0, RZ, 0xc0, !PT ;  /* 0x000007f0292a7812 */ /* 0x000fc400078ec0ff */
[----:B------:R-:W-:Y:S02]  /*4c60*/  LOP3.LUT R44, R43, 0xbf0, RZ, 0xc0, !PT ;  /* 0x00000bf02b2c7812 */ /* 0x000fe400078ec0ff */
[----:B------:R-:W-:Y:S02]  /*4c70*/  ISETP.NE.AND P1, PT, R136, RZ, PT ;  /* 0x000000ff8800720c */ /* 0x000fe40003f25270 */
[----:B------:R-:W-:Y:S02]  /*4c80*/  LEA R41, R14, UR4, 0x2 ;  /* 0x000000040e297c11 */ /* 0x000fe4000f8e10ff */
[----:B------:R-:W-:Y:S01]  /*4c90*/  LOP3.LUT R46, R45, 0xff0, RZ, 0xc0, !PT ;  /* 0x00000ff02d2e7812 */ /* 0x000fe200078ec0ff */
[----:B------:R-:W-:Y:S01]  /*4ca0*/  VIADD R43, R42, UR4 ;  /* 0x000000042a2b7c36 */ /* 0x000fe20008000000 */
[----:B------:R-:W-:Y:S01]  /*4cb0*/  SEL R33, R33, 0x8, P1 ;  /* 0x0000000821217807 */ /* 0x000fe20000800000 */
[----:B------:R-:W-:Y:S01]  /*4cc0*/  VIADD R45, R44, UR4 ;  /* 0x000000042c2d7c36 */ /* 0x000fe20008000000 */
[----:B------:R-:W-:Y:S01]  /*4cd0*/  ISETP.NE.AND P1, PT, R47, RZ, PT ;  /* 0x000000ff2f00720c */ /* 0x000fe20003f25270 */
[----:B------:R-:W-:-:S02]  /*4ce0*/  IMAD R41, R2, 0x4, R41 ;  /* 0x0000000402297824 */ /* 0x000fc400078e0229 */
[----:B------:R-:W-:Y:S01]  /*4cf0*/  VIADD R47, R46, UR4 ;  /* 0x000000042e2f7c36 */ /* 0x000fe20008000000 */
[----:B------:R-:W-:Y:S01]  /*4d00*/  ISETP.NE.AND P5, PT, R146, RZ, PT ;  /* 0x000000ff9200720c */ /* 0x000fe20003fa5270 */
[C---:B------:R-:W-:Y:S01]  /*4d10*/  IMAD R43, R2.reuse, 0x4, R43 ;  /* 0x00000004022b7824 */ /* 0x040fe200078e022b */
[----:B------:R-:W-:Y:S01]  /*4d20*/  BAR.SYNC.DEFER_BLOCKING 0x0 ;  /* 0x0000000000007b1d */ /* 0x000fe20000010000 */
[C---:B------:R-:W-:Y:S01]  /*4d30*/  IMAD R45, R2.reuse, 0x4, R45 ;  /* 0x00000004022d7824 */ /* 0x040fe200078e022d */
[----:B------:R-:W-:Y:S01]  /*4d40*/  ISETP.NE.AND P4, PT, R149, RZ, PT ;  /* 0x000000ff9500720c */ /* 0x000fe20003f85270 */
[----:B------:R-:W-:Y:S01]  /*4d50*/  IMAD R14, R2, 0x4, R47 ;  /* 0x00000004020e7824 */ /* 0x000fe200078e022f */
[----:B------:R-:W-:Y:S02]  /*4d60*/  ISETP.NE.AND P3, PT, R151, RZ, PT ;  /* 0x000000ff9700720c */ /* 0x000fe40003f65270 */
[----:B------:R-:W-:Y:S01]  /*4d70*/  ISETP.NE.AND P6, PT, R55, RZ, PT ;  /* 0x000000ff3700720c */ /* 0x000fe20003fc5270 */
[----:B------:R-:W-:Y:S01]  /*4d80*/  IMAD R12, R12, 0x300, R15 ;  /* 0x000003000c0c7824 */ /* 0x000fe200078e020f */
[----:B------:R-:W-:Y:S01]  /*4d90*/  SEL R25, R25, 0x8, P5 ;  /* 0x0000000819197807 */ /* 0x000fe20002800000 */
[----:B------:R-:W-:Y:S01]  /*4da0*/  ULDC.64 UR4, c[0x0][0x220] ;  /* 0x0000880000047ab9 */ /* 0x000fe20000000a00 */
[----:B------:R-:W-:-:S02]  /*4db0*/  SEL R24, R24, 0x8, P4 ;  /* 0x0000000818187807 */ /* 0x000fc40002000000 */
[----:B------:R-:W-:Y:S02]  /*4dc0*/  SEL R26, R26, 0x8, P3 ;  /* 0x000000081a1a7807 */ /* 0x000fe40001800000 */
[----:B------:R-:W-:Y:S02]  /*4dd0*/  ISETP.NE.AND P5, PT, R50, RZ, PT ;  /* 0x000000ff3200720c */ /* 0x000fe40003fa5270 */
[----:B------:R-:W-:Y:S02]  /*4de0*/  ISETP.NE.AND P4, PT, R49, RZ, PT ;  /* 0x000000ff3100720c */ /* 0x000fe40003f85270 */
[----:B------:R-:W-:Y:S01]  /*4df0*/  ISETP.NE.AND P3, PT, R48, RZ, PT ;  /* 0x000000ff3000720c */ /* 0x000fe20003f65270 */
[----:B------:R-:W3:Y:S04]  /*4e00*/  LDS.128 R52, [R41] ;  /* 0x0000000029347984 */ /* 0x000ee80000000c00 */
[----:B------:R-:W4:Y:S04]  /*4e10*/  LDS.128 R28, [R43+0x1000] ;  /* 0x001000002b1c7984 */ /* 0x000f280000000c00 */
[----:B------:R-:W5:Y:S04]  /*4e20*/  LDS.128 R44, [R45+0x2000] ;  /* 0x002000002d2c7984 */ /* 0x000f680000000c00 */
[----:B------:R-:W2:Y:S01]  /*4e30*/  LDS.128 R48, [R14+0x3000] ;  /* 0x003000000e307984 */ /* 0x000ea20000000c00 */
[----:B------:R-:W-:-:S02]  /*4e40*/  SHF.R.S32.HI R2, RZ, 0x1f, R3 ;  /* 0x0000001fff027819 */ /* 0x000fc40000011403 */
[----:B------:R-:W-:Y:S02]  /*4e50*/  SHF.R.U32.HI R13, RZ, 0x2, R13 ;  /* 0x00000002ff0d7819 */ /* 0x000fe4000001160d */
[----:B------:R-:W-:Y:S02]  /*4e60*/  LEA.HI R2, R2, R3, RZ, 0x6 ;  /* 0x0000000302027211 */ /* 0x000fe400078f30ff */
[----:B------:R-:W-:Y:S02]  /*4e70*/  SEL R37, R37, 0x7, P2 ;  /* 0x0000000725257807 */ /* 0x000fe40001000000 */
[----:B------:R-:W-:Y:S02]  /*4e80*/  ISETP.NE.AND P2, PT, R139, RZ, PT ;  /* 0x000000ff8b00720c */ /* 0x000fe40003f45270 */
[----:B------:R-:W-:Y:S02]  /*4e90*/  LOP3.LUT R4, R2, 0xffffffc0, RZ, 0xc0, !PT ;  /* 0xffffffc002047812 */ /* 0x000fe400078ec0ff */
[----:B------:R-:W-:-:S02]  /*4ea0*/  SGXT.U32 R5, R13, 0x6 ;  /* 0x000000060d05781a */ /* 0x000fc40000000000 */
[----:B------:R-:W-:Y:S01]  /*4eb0*/  SEL R32, R32, 0x8, P2 ;  /* 0x0000000820207807 */ /* 0x000fe20001000000 */
[----:B------:R-:W-:Y:S01]  /*4ec0*/  IMAD.IADD R7, R3, 0x1, -R4 ;  /* 0x0000000103077824 */ /* 0x000fe200078e0a04 */
[----:B------:R-:W-:Y:S02]  /*4ed0*/  SHF.R.S32.HI R2, RZ, 0x6, R2 ;  /* 0x00000006ff027819 */ /* 0x000fe40000011402 */
[----:B------:R-:W-:Y:S02]  /*4ee0*/  ISETP.NE.AND P2, PT, R131, RZ, PT ;  /* 0x000000ff8300720c */ /* 0x000fe40003f45270 */
[----:B------:R-:W-:Y:S02]  /*4ef0*/  PRMT R5, R5, 0x6540, R0 ;  /* 0x0000654005057816 */ /* 0x000fe40000000000 */
[----:B------:R-:W-:Y:S02]  /*4f00*/  SEL R35, R35, 0x8, P1 ;  /* 0x0000000823237807 */ /* 0x000fe40000800000 */
[----:B------:R-:W-:Y:S01]  /*4f10*/  ISETP.GE.AND P1, PT, R3, 0x100, PT ;  /* 0x000001000300780c */ /* 0x000fe20003f26270 */
[----:B------:R-:W-:Y:S01]  /*4f20*/  IMAD R7, R2, 0x14000, R7 ;  /* 0x0001400002077824 */ /* 0x000fe200078e0207 */
[----:B------:R-:W-:-:S02]  /*4f30*/  SEL R34, R34, 0x8, P2 ;  /* 0x0000000822227807 */ /* 0x000fc40001000000 */
[C---:B------:R-:W-:Y:S02]  /*4f40*/  LOP3.LUT R0, R5.reuse, 0x40, RZ, 0xfc, !PT ;  /* 0x0000004005007812 */ /* 0x040fe400078efcff */
[C---:B------:R-:W-:Y:S02]  /*4f50*/  ISETP.LT.AND P2, PT, R5.reuse, 0x300, !P1 ;  /* 0x000003000500780c */ /* 0x040fe40004f41270 */
[C---:B------:R-:W-:Y:S02]  /*4f60*/  LOP3.LUT R2, R5.reuse, 0x80, RZ, 0xfc, !PT ;  /* 0x0000008005027812 */ /* 0x040fe400078efcff */
[----:B------:R-:W-:Y:S02]  /*4f70*/  LOP3.LUT R3, R5, 0xc0, RZ, 0xfc, !PT ;  /* 0x000000c005037812 */ /* 0x000fe400078efcff */
[----:B------:R-:W-:Y:S01]  /*4f80*/  SEL R37, R37, 0x8, P3 ;  /* 0x0000000825257807 */ /* 0x000fe20001800000 */
[----:B------:R-:W-:Y:S01]  /*4f90*/  IMAD R5, R5, 0x40, R7 ;  /* 0x0000004005057824 */ /* 0x000fe200078e0207 */
[----:B------:R-:W-:-:S02]  /*4fa0*/  ISETP.LT.AND P3, PT, R0, 0x300, !P1 ;  /* 0x000003000000780c */ /* 0x000fc40004f61270 */
[----:B------:R-:W-:Y:S02]  /*4fb0*/  SEL R36, R36, 0x8, P4 ;  /* 0x0000000824247807 */ /* 0x000fe40002000000 */
[----:B------:R-:W-:Y:S02]  /*4fc0*/  ISETP.LT.AND P4, PT, R2, 0x300, !P1 ;  /* 0x000003000200780c */ /* 0x000fe40004f81270 */
[C---:B------:R-:W-:Y:S01]  /*4fd0*/  ISETP.LT.AND P1, PT, R3.reuse, 0x300, !P1 ;  /* 0x000003000300780c */ /* 0x040fe20004f21270 */
[--C-:B--2---:R-:W-:Y:S02]  /*4fe0*/  IMAD R11, R0, 0x40, R7.reuse ;  /* 0x00000040000b7824 */ /* 0x104fe400078e0207 */
[--C-:B------:R-:W-:Y:S02]  /*4ff0*/  IMAD R13, R2, 0x40, R7.reuse ;  /* 0x00000040020d7824 */ /* 0x100fe400078e0207 */
[----:B------:R-:W-:Y:S02]  /*5000*/  IMAD R15, R3, 0x40, R7 ;  /* 0x00000040030f7824 */ /* 0x000fe400078e0207 */
[----:B-1----:R-:W-:Y:S01]  /*5010*/  IMAD.WIDE R2, R5, 0x4, R8 ;  /* 0x0000000405027825 */ /* 0x002fe200078e0208 */
[----:B------:R-:W-:-:S03]  /*5020*/  SEL R38, R38, 0x8, P5 ;  /* 0x0000000826267807 */ /* 0x000fc60002800000 */
[--C-:B------:R-:W-:Y:S01]  /*5030*/  IMAD.WIDE R4, R11, 0x4, R8.reuse ;  /* 0x000000040b047825 */ /* 0x100fe200078e0208 */
[----:B------:R-:W-:Y:S01]  /*5040*/  SEL R39, R39, 0x8, P6 ;  /* 0x0000000827277807 */ /* 0x000fe20003000000 */
[----:B---3--:R1:W-:Y:S02]  /*5050*/  @P2 STG.E.128 desc[UR6][R2.64], R52 ;  /* 0x0000003402002986 */ /* 0x0083e4000c101d06 */
[----:B------:R-:W-:Y:S01]  /*5060*/  IMAD.WIDE R6, R13, 0x4, R8 ;  /* 0x000000040d067825 */ /* 0x000fe200078e0208 */
[----:B------:R-:W-:-:S03]  /*5070*/  IADD3 R10, P2, R12, UR4, RZ ;  /* 0x000000040c0a7c10 */ /* 0x000fc6000ff5e0ff */
[----:B------:R-:W-:Y:S01]  /*5080*/  IMAD.WIDE R8, R15, 0x4, R8 ;  /* 0x000000040f087825 */ /* 0x000fe200078e0208 */
[----:B------:R-:W-:Y:S01]  /*5090*/  PRMT R23, R23, 0x3340, R22 ;  /* 0x0000334017177816 */ /* 0x000fe20000000016 */
[----:B----4-:R1:W-:Y:S01]  /*50a0*/  @P3 STG.E.128 desc[UR6][R4.64], R28 ;  /* 0x0000001c04003986 */ /* 0x0103e2000c101d06 */
[----:B------:R-:W-:Y:S02]  /*50b0*/  PRMT R20, R21, 0x3340, R20 ;  /* 0x0000334015147816 */ /* 0x000fe40000000014 */
[----:B------:R-:W-:Y:S01]  /*50c0*/  PRMT R25, R25, 0x3340, R24 ;  /* 0x0000334019197816 */ /* 0x000fe20000000018 */
[----:B-----5:R1:W-:Y:S01]  /*50d0*/  @P4 STG.E.128 desc[UR6][R6.64], R44 ;  /* 0x0000002c06004986 */ /* 0x0203e2000c101d06 */
[----:B------:R-:W-:Y:S02]  /*50e0*/  PRMT R26, R26, 0x3340, R27 ;  /* 0x000033401a1a7816 */ /* 0x000fe4000000001b */
[----:B------:R-:W-:Y:S01]  /*50f0*/  PRMT R33, R33, 0x3340, R32 ;  /* 0x0000334021217816 */ /* 0x000fe20000000020 */
[----:B0-----:R1:W-:Y:S01]  /*5100*/  @P1 STG.E.128 desc[UR6][R8.64], R48 ;  /* 0x0000003008001986 */ /* 0x0013e2000c101d06 */
[----:B------:R-:W-:-:S02]  /*5110*/  PRMT R34, R35, 0x3340, R34 ;  /* 0x0000334023227816 */ /* 0x000fc40000000022 */
[----:B------:R-:W-:Y:S02]  /*5120*/  PRMT R37, R37, 0x3340, R36 ;  /* 0x0000334025257816 */ /* 0x000fe40000000024 */
[----:B------:R-:W-:Y:S02]  /*5130*/  PRMT R38, R38, 0x3340, R39 ;  /* 0x0000334026267816 */ /* 0x000fe40000000027 */
[----:B------:R-:W-:Y:S02]  /*5140*/  LEA.HI.X.SX32 R11, R12, UR5, 0x1, P2 ;  /* 0x000000050c0b7c11 */ /* 0x000fe400090f0eff */
[----:B------:R-:W-:Y:S02]  /*5150*/  PRMT R20, R23, 0x5410, R20 ;  /* 0x0000541017147816 */ /* 0x000fe40000000014 */
[----:B------:R-:W-:Y:S02]  /*5160*/  PRMT R21, R25, 0x5410, R26 ;  /* 0x0000541019157816 */ /* 0x000fe4000000001a */
[----:B------:R-:W-:-:S02]  /*5170*/  PRMT R22, R33, 0x5410, R34 ;  /* 0x0000541021167816 */ /* 0x000fc40000000022 */
[----:B------:R-:W-:Y:S01]  /*5180*/  PRMT R23, R37, 0x5410, R38 ;  /* 0x0000541025177816 */ /* 0x000fe20000000026 */
[----:B------:R-:W-:Y:S06]  /*5190*/  @!P0 EXIT ;  /* 0x000000000000894d */ /* 0x000fec0003800000 */
[----:B------:R-:W-:Y:S01]  /*51a0*/  STG.E.128 desc[UR6][R10.64], R20 ;  /* 0x000000140a007986 */ /* 0x000fe2000c101d06 */
[----:B------:R-:W-:Y:S05]  /*51b0*/  EXIT ;  /* 0x000000000000794d */ /* 0x000fea0003800000 */
.L_x_0:
[----:B------:R-:W-:-:S00]  /*51c0*/  BRA `(.L_x_0) ;  /* 0xfffffffc00fc7947 */ /* 0x000fc0000383ffff */
[----:B------:R-:W-:-:S00]  /*51d0*/  NOP ;  /* 0x0000000000007918 */ /* 0x000fc00000000000 */
        /* <DEDUP_REMOVED lines=10> */
.L_x_1:


//--------------------- .nv.shared.triton_poi_fused_max_pool2d_with_indices_42 --------------------------
	.section	.nv.shared.triton_poi_fused_max_pool2d_with_indices_42,"aw",@nobits
	.sectionflags	@""
	.align	16
	.zero		1024


//--------------------- .nv.constant0.triton_poi_fused_max_pool2d_with_indices_42 --------------------------
	.section	.nv.constant0.triton_poi_fused_max_pool2d_with_indices_42,"a",@progbits
	.sectionflags	@""
	.align	4
.nv.constant0.triton_poi_fused_max_pool2d_with_indices_42:
	.zero		560
